// auto-generated by cutlass_sweep.gemm — config: {"arch": "sm_100", "cluster_m": 2, "cluster_n": 1, "dtype": "bf16", "stages": 0, "tile_k": 128, "tile_m": 256, "tile_n": 64}
#include "cutlass/cutlass.h"
#include "cutlass/gemm/collective/collective_builder.hpp"
#include "cutlass/gemm/device/gemm_universal_adapter.h"
#include "cutlass/gemm/kernel/gemm_universal.hpp"
#include "cutlass/epilogue/collective/collective_builder.hpp"

using ElemA = cutlass::bfloat16_t;
using ElemB = cutlass::bfloat16_t;
using ElemCD = cutlass::bfloat16_t;
using Acc  = float;
using TileShape    = cute::Shape<cute::_256, cute::_64, cute::_128>;
using ClusterShape = cute::Shape<cute::_2, cute::_1, cute::_1>;

using CollectiveEpilogue = typename cutlass::epilogue::collective::CollectiveBuilder<
    cutlass::arch::Sm100, cutlass::arch::OpClassTensorOp,
    TileShape, ClusterShape,
    cutlass::epilogue::collective::EpilogueTileAuto,
    Acc, Acc,
    ElemCD, cutlass::layout::RowMajor, 128 / cutlass::sizeof_bits<ElemCD>::value,
    ElemCD, cutlass::layout::RowMajor, 128 / cutlass::sizeof_bits<ElemCD>::value,
    cutlass::epilogue::collective::EpilogueScheduleAuto
  >::CollectiveOp;

using CollectiveMainloop = typename cutlass::gemm::collective::CollectiveBuilder<
    cutlass::arch::Sm100, cutlass::arch::OpClassTensorOp,
    ElemA, cutlass::layout::RowMajor, 128 / cutlass::sizeof_bits<ElemA>::value,
    ElemB, cutlass::layout::ColumnMajor, 128 / cutlass::sizeof_bits<ElemB>::value,
    Acc,
    TileShape, ClusterShape,
    cutlass::gemm::collective::StageCountAutoCarveout<static_cast<int>(sizeof(typename CollectiveEpilogue::SharedStorage))>,
    cutlass::gemm::collective::KernelScheduleAuto
  >::CollectiveOp;

using GemmKernel = cutlass::gemm::kernel::GemmUniversal<
    cute::Shape<int,int,int,int>,
    CollectiveMainloop,
    CollectiveEpilogue
>;
using Gemm = cutlass::gemm::device::GemmUniversalAdapter<GemmKernel>;

// Force the device kernel symbol into the cubin without needing a host main.
auto* _anchor = &cutlass::device_kernel<GemmKernel>;


// ===== COMPILED SASS (sm_100a) =====

	.target	sm_100a

	.elftype	@"ET_EXEC"


//--------------------- .note.nv.tkinfo           --------------------------
	.section	.note.nv.tkinfo,"",@"SHT_NOTE"
	.sectionflags	@"SHF_NOTE_NV_TKINFO"
	.tkinfo
        /*0018*/ 	.word	0x00000002
        /*0030*/ 	.string	""
        /*0030*/ 	.string	"ptxas"
        /*0030*/ 	.string	"Cuda compilation tools, release 13.0, V13.0.88"
        /*0030*/ 	.string	"Build cuda_13.0.r13.0/compiler.36424714_0"
        /*0030*/ 	.string	"-arch sm_100a -m 64 "



//--------------------- .note.nv.cuinfo           --------------------------
	.section	.note.nv.cuinfo,"",@"SHT_NOTE"
	.sectionflags	@"SHF_NOTE_NV_CUINFO"
        /*0018*/ 	.short	0x0002
        /*001a*/ 	.short	0x0064
        /*001c*/ 	.short	0x0082
	.zero		2


//--------------------- .nv.info                  --------------------------
	.section	.nv.info,"",@"SHT_CUDA_INFO"
	.align	4


	//----- nvinfo : EIATTR_REGCOUNT
	.align		4
        /*0000*/ 	.byte	0x04, 0x2f
        /*0002*/ 	.short	(.L_19 - .L_18)
	.align		4
.L_18:
        /*0004*/ 	.word	index@(_ZN7cutlass13device_kernelINS_4gemm6kernel13GemmUniversalIN4cute5tupleIJiiiiEEENS1_10collective13CollectiveMmaINS1_35MainloopSm100TmaUmmaWarpSpecializedILi5ELi2ELi4ENS5_IJNS4_1CILi2EEENSA_ILi1EEESC_EEEEENS5_IJNSA_ILi256EEENSA_ILi64EEENSA_ILi128EEEEEENS_10bfloat16_tENS5_IJlSC_lEEESJ_SK_NS4_8TiledMMAINS4_8MMA_AtomIJNS4_26SM100_MMA_F16BF16_2x1SM_SSISJ_SJ_fLi256ELi64ELNS4_4UMMA5MajorE0ELSP_0ELNSO_7ScaleInE0ELSQ_0EEEEEENS4_6LayoutINS5_IJSC_SC_SC_EEENS5_IJNSA_ILi0EEESV_SV_EEEEENS5_IJNS4_10UnderscoreESY_SY_EEEEENS4_18SM100_TMA_2SM_LOADENS4_14ComposedLayoutINS4_7SwizzleILi3ELi4ELi3EEENS4_18smem_ptr_flag_bitsILi16EEENST_INS5_IJNSA_ILi8EEESG_EEENS5_IJSG_SC_EEEEEEEvNS4_8identityES11_S1B_vS1C_EENS_8epilogue10collective18CollectiveEpilogueINS1E_23Sm100TmaWarpSpecializedILi3ELi2ELi32ELb1ELb0EEEJNS5_IJSH_SG_SH_EEENS5_IJNST_ISH_SC_EENST_INSA_ILi32EEESC_EEEEESJ_SK_SJ_SK_NS1E_6fusion15FusionCallbacksIS1I_NS1O_17LinearCombinationISJ_fSJ_fLNS_15FloatRoundStyleE2EEES1J_S1N_JEEENS4_5SM1004TMEM4LOAD26SM100_TMEM_LOAD_32dp32b32xENS4_13SM90_TMA_LOADENS12_INS13_ILi2ELi4ELi3EEES16_NST_INS5_IJS17_S1L_EEENS5_IJS1L_SC_EEEEEEENS4_39AutoVectorizingCopyWithAssumedAlignmentILi128EEENS4_14SM90_TMA_STOREES23_S25_S25_EEEvvEEEEvNT_6ParamsE)
        /*0008*/ 	.word	0x00000072


	//----- nvinfo : EIATTR_FRAME_SIZE
	.align		4
.L_19:
        /*000c*/ 	.byte	0x04, 0x11
        /*000e*/ 	.short	(.L_21 - .L_20)
	.align		4
.L_20:
        /*0010*/ 	.word	index@($__internal_2_$__cuda_sm10x_tcgen05_guardrail_trap_unallocated_columns_being_dealloced)
        /*0014*/ 	.word	0x00000000


	//----- nvinfo : EIATTR_FRAME_SIZE
	.align		4
.L_21:
        /*0018*/ 	.byte	0x04, 0x11
        /*001a*/ 	.short	(.L_23 - .L_22)
	.align		4
.L_22:
        /*001c*/ 	.word	index@($__internal_1_$__cuda_sm10x_tcgen05_guardrail_trap_phase_invalid_during_alloc)
        /*0020*/ 	.word	0x00000000


	//----- nvinfo : EIATTR_FRAME_SIZE
	.align		4
.L_23:
        /*0024*/ 	.byte	0x04, 0x11
        /*0026*/ 	.short	(.L_25 - .L_24)
	.align		4
.L_24:
        /*0028*/ 	.word	index@($__internal_0_$__cuda_sm10x_tcgen05_guardrail_trap_col_being_dealloced_not_returned_by_alloc)
        /*002c*/ 	.word	0x00000000


	//----- nvinfo : EIATTR_FRAME_SIZE
	.align		4
.L_25:
        /*0030*/ 	.byte	0x04, 0x11
        /*0032*/ 	.short	(.L_27 - .L_26)
	.align		4
.L_26:
        /*0034*/ 	.word	index@(_ZN7cutlass13device_kernelINS_4gemm6kernel13GemmUniversalIN4cute5tupleIJiiiiEEENS1_10collective13CollectiveMmaINS1_35MainloopSm100TmaUmmaWarpSpecializedILi5ELi2ELi4ENS5_IJNS4_1CILi2EEENSA_ILi1EEESC_EEEEENS5_IJNSA_ILi256EEENSA_ILi64EEENSA_ILi128EEEEEENS_10bfloat16_tENS5_IJlSC_lEEESJ_SK_NS4_8TiledMMAINS4_8MMA_AtomIJNS4_26SM100_MMA_F16BF16_2x1SM_SSISJ_SJ_fLi256ELi64ELNS4_4UMMA5MajorE0ELSP_0ELNSO_7ScaleInE0ELSQ_0EEEEEENS4_6LayoutINS5_IJSC_SC_SC_EEENS5_IJNSA_ILi0EEESV_SV_EEEEENS5_IJNS4_10UnderscoreESY_SY_EEEEENS4_18SM100_TMA_2SM_LOADENS4_14ComposedLayoutINS4_7SwizzleILi3ELi4ELi3EEENS4_18smem_ptr_flag_bitsILi16EEENST_INS5_IJNSA_ILi8EEESG_EEENS5_IJSG_SC_EEEEEEEvNS4_8identityES11_S1B_vS1C_EENS_8epilogue10collective18CollectiveEpilogueINS1E_23Sm100TmaWarpSpecializedILi3ELi2ELi32ELb1ELb0EEEJNS5_IJSH_SG_SH_EEENS5_IJNST_ISH_SC_EENST_INSA_ILi32EEESC_EEEEESJ_SK_SJ_SK_NS1E_6fusion15FusionCallbacksIS1I_NS1O_17LinearCombinationISJ_fSJ_fLNS_15FloatRoundStyleE2EEES1J_S1N_JEEENS4_5SM1004TMEM4LOAD26SM100_TMEM_LOAD_32dp32b32xENS4_13SM90_TMA_LOADENS12_INS13_ILi2ELi4ELi3EEES16_NST_INS5_IJS17_S1L_EEENS5_IJS1L_SC_EEEEEEENS4_39AutoVectorizingCopyWithAssumedAlignmentILi128EEENS4_14SM90_TMA_STOREES23_S25_S25_EEEvvEEEEvNT_6ParamsE)
        /*0038*/ 	.word	0x00000000


	//----- nvinfo : EIATTR_MIN_STACK_SIZE
	.align		4
.L_27:
        /*003c*/ 	.byte	0x04, 0x12
        /*003e*/ 	.short	(.L_29 - .L_28)
	.align		4
.L_28:
        /*0040*/ 	.word	index@(_ZN7cutlass13device_kernelINS_4gemm6kernel13GemmUniversalIN4cute5tupleIJiiiiEEENS1_10collective13CollectiveMmaINS1_35MainloopSm100TmaUmmaWarpSpecializedILi5ELi2ELi4ENS5_IJNS4_1CILi2EEENSA_ILi1EEESC_EEEEENS5_IJNSA_ILi256EEENSA_ILi64EEENSA_ILi128EEEEEENS_10bfloat16_tENS5_IJlSC_lEEESJ_SK_NS4_8TiledMMAINS4_8MMA_AtomIJNS4_26SM100_MMA_F16BF16_2x1SM_SSISJ_SJ_fLi256ELi64ELNS4_4UMMA5MajorE0ELSP_0ELNSO_7ScaleInE0ELSQ_0EEEEEENS4_6LayoutINS5_IJSC_SC_SC_EEENS5_IJNSA_ILi0EEESV_SV_EEEEENS5_IJNS4_10UnderscoreESY_SY_EEEEENS4_18SM100_TMA_2SM_LOADENS4_14ComposedLayoutINS4_7SwizzleILi3ELi4ELi3EEENS4_18smem_ptr_flag_bitsILi16EEENST_INS5_IJNSA_ILi8EEESG_EEENS5_IJSG_SC_EEEEEEEvNS4_8identityES11_S1B_vS1C_EENS_8epilogue10collective18CollectiveEpilogueINS1E_23Sm100TmaWarpSpecializedILi3ELi2ELi32ELb1ELb0EEEJNS5_IJSH_SG_SH_EEENS5_IJNST_ISH_SC_EENST_INSA_ILi32EEESC_EEEEESJ_SK_SJ_SK_NS1E_6fusion15FusionCallbacksIS1I_NS1O_17LinearCombinationISJ_fSJ_fLNS_15FloatRoundStyleE2EEES1J_S1N_JEEENS4_5SM1004TMEM4LOAD26SM100_TMEM_LOAD_32dp32b32xENS4_13SM90_TMA_LOADENS12_INS13_ILi2ELi4ELi3EEES16_NST_INS5_IJS17_S1L_EEENS5_IJS1L_SC_EEEEEEENS4_39AutoVectorizingCopyWithAssumedAlignmentILi128EEENS4_14SM90_TMA_STOREES23_S25_S25_EEEvvEEEEvNT_6ParamsE)
        /*0044*/ 	.word	0x00000000
.L_29:


//--------------------- .nv.compat                --------------------------
	.section	.nv.compat,"",@"SHT_CUDA_COMPAT_INFO"
	.align	4
        /*0000*/ 	.byte	0x02, 0x09, 0x01, 0x00, 0x02, 0x02, 0x02, 0x00, 0x02, 0x05, 0x05, 0x00, 0x03, 0x07, 0x01, 0x01
        /*0010*/ 	.byte	0x02, 0x03, 0x01, 0x00, 0x02, 0x06, 0x01, 0x00, 0x04, 0x0b, 0x08, 0x00, 0x09, 0x00, 0x00, 0x00
        /*0020*/ 	.byte	0x00, 0x00, 0x00, 0x00


//--------------------- .nv.info._ZN7cutlass13device_kernelINS_4gemm6kernel13GemmUniversalIN4cute5tupleIJiiiiEEENS1_10collective13CollectiveMmaINS1_35MainloopSm100TmaUmmaWarpSpecializedILi5ELi2ELi4ENS5_IJNS4_1CILi2EEENSA_ILi1EEESC_EEEEENS5_IJNSA_ILi256EEENSA_ILi64EEENSA_ILi128EEEEEENS_10bfloat16_tENS5_IJlSC_lEEESJ_SK_NS4_8TiledMMAINS4_8MMA_AtomIJNS4_26SM100_MMA_F16BF16_2x1SM_SSISJ_SJ_fLi256ELi64ELNS4_4UMMA5MajorE0ELSP_0ELNSO_7ScaleInE0ELSQ_0EEEEEENS4_6LayoutINS5_IJSC_SC_SC_EEENS5_IJNSA_ILi0EEESV_SV_EEEEENS5_IJNS4_10UnderscoreESY_SY_EEEEENS4_18SM100_TMA_2SM_LOADENS4_14ComposedLayoutINS4_7SwizzleILi3ELi4ELi3EEENS4_18smem_ptr_flag_bitsILi16EEENST_INS5_IJNSA_ILi8EEESG_EEENS5_IJSG_SC_EEEEEEEvNS4_8identityES11_S1B_vS1C_EENS_8epilogue10collective18CollectiveEpilogueINS1E_23Sm100TmaWarpSpecializedILi3ELi2ELi32ELb1ELb0EEEJNS5_IJSH_SG_SH_EEENS5_IJNST_ISH_SC_EENST_INSA_ILi32EEESC_EEEEESJ_SK_SJ_SK_NS1E_6fusion15FusionCallbacksIS1I_NS1O_17LinearCombinationISJ_fSJ_fLNS_15FloatRoundStyleE2EEES1J_S1N_JEEENS4_5SM1004TMEM4LOAD26SM100_TMEM_LOAD_32dp32b32xENS4_13SM90_TMA_LOADENS12_INS13_ILi2ELi4ELi3EEES16_NST_INS5_IJS17_S1L_EEENS5_IJS1L_SC_EEEEEEENS4_39AutoVectorizingCopyWithAssumedAlignmentILi128EEENS4_14SM90_TMA_STOREES23_S25_S25_EEEvvEEEEvNT_6ParamsE --------------------------
	.section	.nv.info._ZN7cutlass13device_kernelINS_4gemm6kernel13GemmUniversalIN4cute5tupleIJiiiiEEENS1_10collective13CollectiveMmaINS1_35MainloopSm100TmaUmmaWarpSpecializedILi5ELi2ELi4ENS5_IJNS4_1CILi2EEENSA_ILi1EEESC_EEEEENS5_IJNSA_ILi256EEENSA_ILi64EEENSA_ILi128EEEEEENS_10bfloat16_tENS5_IJlSC_lEEESJ_SK_NS4_8TiledMMAINS4_8MMA_AtomIJNS4_26SM100_MMA_F16BF16_2x1SM_SSISJ_SJ_fLi256ELi64ELNS4_4UMMA5MajorE0ELSP_0ELNSO_7ScaleInE0ELSQ_0EEEEEENS4_6LayoutINS5_IJSC_SC_SC_EEENS5_IJNSA_ILi0EEESV_SV_EEEEENS5_IJNS4_10UnderscoreESY_SY_EEEEENS4_18SM100_TMA_2SM_LOADENS4_14ComposedLayoutINS4_7SwizzleILi3ELi4ELi3EEENS4_18smem_ptr_flag_bitsILi16EEENST_INS5_IJNSA_ILi8EEESG_EEENS5_IJSG_SC_EEEEEEEvNS4_8identityES11_S1B_vS1C_EENS_8epilogue10collective18CollectiveEpilogueINS1E_23Sm100TmaWarpSpecializedILi3ELi2ELi32ELb1ELb0EEEJNS5_IJSH_SG_SH_EEENS5_IJNST_ISH_SC_EENST_INSA_ILi32EEESC_EEEEESJ_SK_SJ_SK_NS1E_6fusion15FusionCallbacksIS1I_NS1O_17LinearCombinationISJ_fSJ_fLNS_15FloatRoundStyleE2EEES1J_S1N_JEEENS4_5SM1004TMEM4LOAD26SM100_TMEM_LOAD_32dp32b32xENS4_13SM90_TMA_LOADENS12_INS13_ILi2ELi4ELi3EEES16_NST_INS5_IJS17_S1L_EEENS5_IJS1L_SC_EEEEEEENS4_39AutoVectorizingCopyWithAssumedAlignmentILi128EEENS4_14SM90_TMA_STOREES23_S25_S25_EEEvvEEEEvNT_6ParamsE,"",@"SHT_CUDA_INFO"
	.sectionflags	@""
	.align	4


	//----- nvinfo : EIATTR_CUDA_API_VERSION
	.align		4
        /*0000*/ 	.byte	0x04, 0x37
        /*0002*/ 	.short	(.L_31 - .L_30)
.L_30:
        /*0004*/ 	.word	0x00000082


	//----- nvinfo : EIATTR_KPARAM_INFO
	.align		4
.L_31:
        /*0008*/ 	.byte	0x04, 0x17
        /*000a*/ 	.short	(.L_33 - .L_32)
.L_32:
        /*000c*/ 	.word	0x00000000
        /*0010*/ 	.short	0x0000
        /*0012*/ 	.short	0x0000
        /*0014*/ 	.byte	0x00, 0xf0, 0x01, 0x20


	//----- nvinfo : EIATTR_AT_ENTRY_FRAGMENTS
	.align		4
.L_33:
        /*0018*/ 	.byte	0x04, 0x4f
        /*001a*/ 	.short	(.L_35 - .L_34)


	//   ....[0]....
.L_34:
        /*001c*/ 	.word	0x00000007


	//----- nvinfo : EIATTR_RESERVED_SMEM_USED
	.align		4
.L_35:
        /*0020*/ 	.byte	0x01, 0x41
	.zero		2


	//----- nvinfo : EIATTR_SPARSE_MMA_MASK
	.align		4
        /*0024*/ 	.byte	0x03, 0x50
        /*0026*/ 	.short	0x0000


	//----- nvinfo : EIATTR_TCGEN05_2CTA_USED
	.align		4
        /*0028*/ 	.byte	0x01, 0x52
	.zero		2


	//----- nvinfo : EIATTR_MAXREG_COUNT
	.align		4
        /*002c*/ 	.byte	0x03, 0x1b
        /*002e*/ 	.short	0x00ff


	//----- nvinfo : EIATTR_NUM_BARRIERS
	.align		4
        /*0030*/ 	.byte	0x02, 0x4c
        /*0032*/ 	.byte	0x07
	.zero		1


	//----- nvinfo : EIATTR_EXTERNS
	.align		4
        /*0034*/ 	.byte	0x04, 0x0f
        /*0036*/ 	.short	(.L_37 - .L_36)


	//   ....[0]....
	.align		4
.L_36:
        /*0038*/ 	.word	index@(__assertfail)


	//----- nvinfo : EIATTR_MERCURY_ISA_VERSION
	.align		4
.L_37:
        /*003c*/ 	.byte	0x03, 0x5f
        /*003e*/ 	.short	0x0101


	//----- nvinfo : EIATTR_INT_WARP_WIDE_INSTR_OFFSETS
	.align		4
        /*0040*/ 	.byte	0x04, 0x31
        /*0042*/ 	.short	(.L_39 - .L_38)


	//   ....[0]....
.L_38:
        /*0044*/ 	.word	0x00000d10


	//   ....[1]....
        /*0048*/ 	.word	0x00000db0


	//   ....[2]....
        /*004c*/ 	.word	0x00002270


	//   ....[3]....
        /*0050*/ 	.word	0x00004390


	//   ....[4]....
        /*0054*/ 	.word	0x000043c0


	//   ....[5]....
        /*0058*/ 	.word	0x00004410


	//   ....[6]....
        /*005c*/ 	.word	0x00004d00


	//   ....[7]....
        /*0060*/ 	.word	0x00004d20


	//   ....[8]....
        /*0064*/ 	.word	0x00004ff0


	//   ....[9]....
        /*0068*/ 	.word	0x00005120


	//----- nvinfo : EIATTR_COOP_GROUP_MASK_REGIDS
	.align		4
.L_39:
        /*006c*/ 	.byte	0x04, 0x29
        /*006e*/ 	.short	(.L_41 - .L_40)


	//   ....[0]....
.L_40:
        /*0070*/ 	.word	0xffffffff


	//   ....[1]....
        /*0074*/ 	.word	0xffffffff


	//   ....[2]....
        /*0078*/ 	.word	0xffffffff


	//   ....[3]....
        /*007c*/ 	.word	0xffffffff


	//   ....[4]....
        /*0080*/ 	.word	0xffffffff


	//   ....[5]....
        /*0084*/ 	.word	0xffffffff


	//   ....[6]....
        /*0088*/ 	.word	0xffffffff


	//   ....[7]....
        /*008c*/ 	.word	0xffffffff


	//   ....[8]....
        /*0090*/ 	.word	0xffffffff


	//   ....[9]....
        /*0094*/ 	.word	0xffffffff


	//   ....[10]....
        /*0098*/ 	.word	0xffffffff


	//   ....[11]....
        /*009c*/ 	.word	0xffffffff


	//   ....[12]....
        /*00a0*/ 	.word	0xffffffff


	//   ....[13]....
        /*00a4*/ 	.word	0xffffffff


	//----- nvinfo : EIATTR_COOP_GROUP_INSTR_OFFSETS
	.align		4
.L_41:
        /*00a8*/ 	.byte	0x04, 0x28
        /*00aa*/ 	.short	(.L_43 - .L_42)


	//   ....[0]....
.L_42:
        /*00ac*/ 	.word	0x000000c0


	//   ....[1]....
        /*00b0*/ 	.word	0x00000500


	//   ....[2]....
        /*00b4*/ 	.word	0x000006a0


	//   ....[3]....
        /*00b8*/ 	.word	0x00000810


	//   ....[4]....
        /*00bc*/ 	.word	0x00000900


	//   ....[5]....
        /*00c0*/ 	.word	0x00000a60


	//   ....[6]....
        /*00c4*/ 	.word	0x00000bf0


	//   ....[7]....
        /*00c8*/ 	.word	0x00000e30


	//   ....[8]....
        /*00cc*/ 	.word	0x00002150


	//   ....[9]....
        /*00d0*/ 	.word	0x00002fc0


	//   ....[10]....
        /*00d4*/ 	.word	0x00003490


	//   ....[11]....
        /*00d8*/ 	.word	0x000034c0


	//   ....[12]....
        /*00dc*/ 	.word	0x000042a0


	//   ....[13]....
        /*00e0*/ 	.word	0x000044b0


	//----- nvinfo : EIATTR_VRC_CTA_INIT_COUNT
	.align		4
.L_43:
        /*00e4*/ 	.byte	0x02, 0x4a
        /*00e6*/ 	.byte	0x80
	.zero		1


	//----- nvinfo : EIATTR_SYSCALL_OFFSETS
	.align		4
        /*00e8*/ 	.byte	0x04, 0x46
        /*00ea*/ 	.short	(.L_45 - .L_44)


	//   ....[0]....
.L_44:
        /*00ec*/ 	.word	0x00005cd0


	//   ....[1]....
        /*00f0*/ 	.word	0x00005dc0


	//   ....[2]....
        /*00f4*/ 	.word	0x00006600


	//   ....[3]....
        /*00f8*/ 	.word	0x000072b0


	//----- nvinfo : EIATTR_MBARRIER_INSTR_OFFSETS
	.align		4
.L_45:
        /*00fc*/ 	.byte	0x04, 0x39
        /*00fe*/ 	.short	(.L_47 - .L_46)


	//   ....[0]....
.L_46:
        /*0100*/ 	.word	0x000005f0
        /*0104*/ 	.word	0x000000ff
        /*0108*/ 	.word	0x00000000
        /*010c*/ 	.short	0x0100
        /*010e*/ 	.byte	0x08
	.zero		1


	//   ....[1]....
        /*0110*/ 	.word	0x00000600
        /*0114*/ 	.word	0x000000ff
        /*0118*/ 	.word	0x00000028
        /*011c*/ 	.short	0x0100
        /*011e*/ 	.byte	0x08
	.zero		1


	//   ....[2]....
        /*0120*/ 	.word	0x00000610
        /*0124*/ 	.word	0x000000ff
        /*0128*/ 	.word	0x00000008
        /*012c*/ 	.short	0x0100
        /*012e*/ 	.byte	0x08
	.zero		1


	//   ....[3]....
        /*0130*/ 	.word	0x00000620
        /*0134*/ 	.word	0x000000ff
        /*0138*/ 	.word	0x00000030
        /*013c*/ 	.short	0x0100
        /*013e*/ 	.byte	0x08
	.zero		1


	//   ....[4]....
        /*0140*/ 	.word	0x00000630
        /*0144*/ 	.word	0x000000ff
        /*0148*/ 	.word	0x00000010
        /*014c*/ 	.short	0x0100
        /*014e*/ 	.byte	0x08
	.zero		1


	//   ....[5]....
        /*0150*/ 	.word	0x00000640
        /*0154*/ 	.word	0x000000ff
        /*0158*/ 	.word	0x00000038
        /*015c*/ 	.short	0x0100
        /*015e*/ 	.byte	0x08
	.zero		1


	//   ....[6]....
        /*0160*/ 	.word	0x00000650
        /*0164*/ 	.word	0x000000ff
        /*0168*/ 	.word	0x00000018
        /*016c*/ 	.short	0x0100
        /*016e*/ 	.byte	0x08
	.zero		1


	//   ....[7]....
        /*0170*/ 	.word	0x00000660
        /*0174*/ 	.word	0x000000ff
        /*0178*/ 	.word	0x00000040
        /*017c*/ 	.short	0x0100
        /*017e*/ 	.byte	0x08
	.zero		1


	//   ....[8]....
        /*0180*/ 	.word	0x00000670
        /*0184*/ 	.word	0x000000ff
        /*0188*/ 	.word	0x00000020
        /*018c*/ 	.short	0x0100
        /*018e*/ 	.byte	0x08
	.zero		1


	//   ....[9]....
        /*0190*/ 	.word	0x00000680
        /*0194*/ 	.word	0x000000ff
        /*0198*/ 	.word	0x00000048
        /*019c*/ 	.short	0x0100
        /*019e*/ 	.byte	0x08
	.zero		1


	//   ....[10]....
        /*01a0*/ 	.word	0x000007a0
        /*01a4*/ 	.word	0x000000ff
        /*01a8*/ 	.word	0x00000050
        /*01ac*/ 	.short	0x0100
        /*01ae*/ 	.byte	0x09
	.zero		1


	//   ....[11]....
        /*01b0*/ 	.word	0x000007b0
        /*01b4*/ 	.word	0x000000ff
        /*01b8*/ 	.word	0x00000068
        /*01bc*/ 	.short	0x0100
        /*01be*/ 	.byte	0x09
	.zero		1


	//   ....[12]....
        /*01c0*/ 	.word	0x000007c0
        /*01c4*/ 	.word	0x000000ff
        /*01c8*/ 	.word	0x00000058
        /*01cc*/ 	.short	0x0100
        /*01ce*/ 	.byte	0x09
	.zero		1


	//   ....[13]....
        /*01d0*/ 	.word	0x000007d0
        /*01d4*/ 	.word	0x000000ff
        /*01d8*/ 	.word	0x00000070
        /*01dc*/ 	.short	0x0100
        /*01de*/ 	.byte	0x09
	.zero		1


	//   ....[14]....
        /*01e0*/ 	.word	0x000007e0
        /*01e4*/ 	.word	0x000000ff
        /*01e8*/ 	.word	0x00000060
        /*01ec*/ 	.short	0x0100
        /*01ee*/ 	.byte	0x09
	.zero		1


	//   ....[15]....
        /*01f0*/ 	.word	0x000007f0
        /*01f4*/ 	.word	0x000000ff
        /*01f8*/ 	.word	0x00000078
        /*01fc*/ 	.short	0x0100
        /*01fe*/ 	.byte	0x09
	.zero		1


	//   ....[16]....
        /*0200*/ 	.word	0x000008d0
        /*0204*/ 	.word	0x000000ff
        /*0208*/ 	.word	0x00000080
        /*020c*/ 	.short	0x0100
        /*020e*/ 	.byte	0x08
	.zero		1


	//   ....[17]....
        /*0210*/ 	.word	0x000008e0
        /*0214*/ 	.word	0x000000ff
        /*0218*/ 	.word	0x00000088
        /*021c*/ 	.short	0x0100
        /*021e*/ 	.byte	0x08
	.zero		1


	//   ....[18]....
        /*0220*/ 	.word	0x00000a10
        /*0224*/ 	.word	0x000000ff
        /*0228*/ 	.word	0x00000090
        /*022c*/ 	.short	0x0100
        /*022e*/ 	.byte	0x08
	.zero		1


	//   ....[19]....
        /*0230*/ 	.word	0x00000a20
        /*0234*/ 	.word	0x000000ff
        /*0238*/ 	.word	0x000000a0
        /*023c*/ 	.short	0x0100
        /*023e*/ 	.byte	0x08
	.zero		1


	//   ....[20]....
        /*0240*/ 	.word	0x00000a30
        /*0244*/ 	.word	0x000000ff
        /*0248*/ 	.word	0x00000098
        /*024c*/ 	.short	0x0100
        /*024e*/ 	.byte	0x08
	.zero		1


	//   ....[21]....
        /*0250*/ 	.word	0x00000a40
        /*0254*/ 	.word	0x000000ff
        /*0258*/ 	.word	0x000000a8
        /*025c*/ 	.short	0x0100
        /*025e*/ 	.byte	0x08
	.zero		1


	//   ....[22]....
        /*0260*/ 	.word	0x00000b60
        /*0264*/ 	.word	0x000000ff
        /*0268*/ 	.word	0x000000b0
        /*026c*/ 	.short	0x0100
        /*026e*/ 	.byte	0x09
	.zero		1


	//   ....[23]....
        /*0270*/ 	.word	0x00000b70
        /*0274*/ 	.word	0x000000ff
        /*0278*/ 	.word	0x000000d0
        /*027c*/ 	.short	0x0100
        /*027e*/ 	.byte	0x09
	.zero		1


	//   ....[24]....
        /*0280*/ 	.word	0x00000b80
        /*0284*/ 	.word	0x000000ff
        /*0288*/ 	.word	0x000000b8
        /*028c*/ 	.short	0x0100
        /*028e*/ 	.byte	0x09
	.zero		1


	//   ....[25]....
        /*0290*/ 	.word	0x00000b90
        /*0294*/ 	.word	0x000000ff
        /*0298*/ 	.word	0x000000d8
        /*029c*/ 	.short	0x0100
        /*029e*/ 	.byte	0x09
	.zero		1


	//   ....[26]....
        /*02a0*/ 	.word	0x00000ba0
        /*02a4*/ 	.word	0x000000ff
        /*02a8*/ 	.word	0x000000c0
        /*02ac*/ 	.short	0x0100
        /*02ae*/ 	.byte	0x09
	.zero		1


	//   ....[27]....
        /*02b0*/ 	.word	0x00000bb0
        /*02b4*/ 	.word	0x000000ff
        /*02b8*/ 	.word	0x000000e0
        /*02bc*/ 	.short	0x0100
        /*02be*/ 	.byte	0x09
	.zero		1


	//   ....[28]....
        /*02c0*/ 	.word	0x00000bc0
        /*02c4*/ 	.word	0x000000ff
        /*02c8*/ 	.word	0x000000c8
        /*02cc*/ 	.short	0x0100
        /*02ce*/ 	.byte	0x09
	.zero		1


	//   ....[29]....
        /*02d0*/ 	.word	0x00000bd0
        /*02d4*/ 	.word	0x000000ff
        /*02d8*/ 	.word	0x000000e8
        /*02dc*/ 	.short	0x0100
        /*02de*/ 	.byte	0x09
	.zero		1


	//   ....[30]....
        /*02e0*/ 	.word	0x00000cc0
        /*02e4*/ 	.word	0x000000ff
        /*02e8*/ 	.word	0x000000f0
        /*02ec*/ 	.short	0x0100
        /*02ee*/ 	.byte	0x08
	.zero		1


	//   ....[31]....
        /*02f0*/ 	.word	0x00000cd0
        /*02f4*/ 	.word	0x000000ff
        /*02f8*/ 	.word	0x00000100
        /*02fc*/ 	.short	0x0100
        /*02fe*/ 	.byte	0x08
	.zero		1


	//   ....[32]....
        /*0300*/ 	.word	0x00000ce0
        /*0304*/ 	.word	0x000000ff
        /*0308*/ 	.word	0x000000f8
        /*030c*/ 	.short	0x0100
        /*030e*/ 	.byte	0x08
	.zero		1


	//   ....[33]....
        /*0310*/ 	.word	0x00000cf0
        /*0314*/ 	.word	0x000000ff
        /*0318*/ 	.word	0x00000108
        /*031c*/ 	.short	0x0100
        /*031e*/ 	.byte	0x08
	.zero		1


	//   ....[34]....
        /*0320*/ 	.word	0x00000de0
        /*0324*/ 	.word	0x000000ff
        /*0328*/ 	.word	0x00000110
        /*032c*/ 	.short	0x0100
        /*032e*/ 	.byte	0x06
	.zero		1


	//   ....[35]....
        /*0330*/ 	.word	0x000017f0
        /*0334*/ 	.word	0x00000002
        /*0338*/ 	.word	0x00000100
        /*033c*/ 	.short	0x010a
        /*033e*/ 	.byte	0xff
	.zero		1


	//   ....[36]....
        /*0340*/ 	.word	0x00001820
        /*0344*/ 	.word	0x00000002
        /*0348*/ 	.word	0x000000f0
        /*034c*/ 	.short	0x0101
        /*034e*/ 	.byte	0xff
	.zero		1


	//   ....[37]....
        /*0350*/ 	.word	0x000018f0
        /*0354*/ 	.word	0x000000ff
        /*0358*/ 	.word	0x00000028
        /*035c*/ 	.short	0x010a
        /*035e*/ 	.byte	0x08
	.zero		1


	//   ....[38]....
        /*0360*/ 	.word	0x000019f0
        /*0364*/ 	.word	0x000000ff
        /*0368*/ 	.word	0x00000028
        /*036c*/ 	.short	0x010a
        /*036e*/ 	.byte	0x21
	.zero		1


	//   ....[39]....
        /*0370*/ 	.word	0x00001ba0
        /*0374*/ 	.word	0x000000ff
        /*0378*/ 	.word	0x00000028
        /*037c*/ 	.short	0x010a
        /*037e*/ 	.byte	0x08
	.zero		1


	//   ....[40]....
        /*0380*/ 	.word	0x00001d60
        /*0384*/ 	.word	0x000000ff
        /*0388*/ 	.word	0x00000088
        /*038c*/ 	.short	0x0101
        /*038e*/ 	.byte	0x04
	.zero		1


	//   ....[41]....
        /*0390*/ 	.word	0x00001d80
        /*0394*/ 	.word	0x000000ff
        /*0398*/ 	.word	0x00000028
        /*039c*/ 	.short	0x010a
        /*039e*/ 	.byte	0x08
	.zero		1


	//   ....[42]....
        /*03a0*/ 	.word	0x00001e00
        /*03a4*/ 	.word	0x000000ff
        /*03a8*/ 	.word	0x00000028
        /*03ac*/ 	.short	0x010a
        /*03ae*/ 	.byte	0x21
	.zero		1


	//   ....[43]....
        /*03b0*/ 	.word	0x00001f90
        /*03b4*/ 	.word	0x000000ff
        /*03b8*/ 	.word	0x00000028
        /*03bc*/ 	.short	0x010a
        /*03be*/ 	.byte	0x08
	.zero		1


	//   ....[44]....
        /*03c0*/ 	.word	0x00002180
        /*03c4*/ 	.word	0x00000002
        /*03c8*/ 	.word	0x00000090
        /*03cc*/ 	.short	0x010a
        /*03ce*/ 	.byte	0xff
	.zero		1


	//   ....[45]....
        /*03d0*/ 	.word	0x00002240
        /*03d4*/ 	.word	0x00000002
        /*03d8*/ 	.word	0x00000000
        /*03dc*/ 	.short	0x0101
        /*03de*/ 	.byte	0xff
	.zero		1


	//   ....[46]....
        /*03e0*/ 	.word	0x000027a0
        /*03e4*/ 	.word	0x000000ff
        /*03e8*/ 	.word	0x00000000
        /*03ec*/ 	.short	0x010a
        /*03ee*/ 	.byte	0x05
	.zero		1


	//   ....[47]....
        /*03f0*/ 	.word	0x00002830
        /*03f4*/ 	.word	0x000000ff
        /*03f8*/ 	.word	0x00000000
        /*03fc*/ 	.short	0x010a
        /*03fe*/ 	.byte	0x05
	.zero		1


	//   ....[48]....
        /*0400*/ 	.word	0x000028c0
        /*0404*/ 	.word	0x000000ff
        /*0408*/ 	.word	0x00000000
        /*040c*/ 	.short	0x010a
        /*040e*/ 	.byte	0x05
	.zero		1


	//   ....[49]....
        /*0410*/ 	.word	0x00002950
        /*0414*/ 	.word	0x000000ff
        /*0418*/ 	.word	0x00000000
        /*041c*/ 	.short	0x010a
        /*041e*/ 	.byte	0x05
	.zero		1


	//   ....[50]....
        /*0420*/ 	.word	0x000029f0
        /*0424*/ 	.word	0x00000000
        /*0428*/ 	.word	0x00000000
        /*042c*/ 	.short	0x010a
        /*042e*/ 	.byte	0xff
	.zero		1


	//   ....[51]....
        /*0430*/ 	.word	0x00002b20
        /*0434*/ 	.word	0x00000000
        /*0438*/ 	.word	0x000000f0
        /*043c*/ 	.short	0x010a
        /*043e*/ 	.byte	0xff
	.zero		1


	//   ....[52]....
        /*0440*/ 	.word	0x00002b90
        /*0444*/ 	.word	0x00000000
        /*0448*/ 	.word	0x00000000
        /*044c*/ 	.short	0x0101
        /*044e*/ 	.byte	0xff
	.zero		1


	//   ....[53]....
        /*0450*/ 	.word	0x00002bb0
        /*0454*/ 	.word	0x000000ff
        /*0458*/ 	.word	0x000000a0
        /*045c*/ 	.short	0x010a
        /*045e*/ 	.byte	0x05
	.zero		1


	//   ....[54]....
        /*0460*/ 	.word	0x00002cd0
        /*0464*/ 	.word	0x00000000
        /*0468*/ 	.word	0x00000090
        /*046c*/ 	.short	0x010a
        /*046e*/ 	.byte	0xff
	.zero		1


	//   ....[55]....
        /*0470*/ 	.word	0x00002dd0
        /*0474*/ 	.word	0x00000000
        /*0478*/ 	.word	0x00000000
        /*047c*/ 	.short	0x0101
        /*047e*/ 	.byte	0xff
	.zero		1


	//   ....[56]....
        /*0480*/ 	.word	0x00002e60
        /*0484*/ 	.word	0x000000ff
        /*0488*/ 	.word	0x000000a0
        /*048c*/ 	.short	0x0106
        /*048e*/ 	.byte	0x05
	.zero		1


	//   ....[57]....
        /*0490*/ 	.word	0x00002e80
        /*0494*/ 	.word	0x000000ff
        /*0498*/ 	.word	0x000000a0
        /*049c*/ 	.short	0x010a
        /*049e*/ 	.byte	0x05
	.zero		1


	//   ....[58]....
        /*04a0*/ 	.word	0x00002f10
        /*04a4*/ 	.word	0x000000ff
        /*04a8*/ 	.word	0x000000a0
        /*04ac*/ 	.short	0x0106
        /*04ae*/ 	.byte	0x04
	.zero		1


	//   ....[59]....
        /*04b0*/ 	.word	0x00002f50
        /*04b4*/ 	.word	0x00000000
        /*04b8*/ 	.word	0x000000a0
        /*04bc*/ 	.short	0x010a
        /*04be*/ 	.byte	0xff
	.zero		1


	//   ....[60]....
        /*04c0*/ 	.word	0x00003190
        /*04c4*/ 	.word	0x000000ff
        /*04c8*/ 	.word	0x00000008
        /*04cc*/ 	.short	0x010a
        /*04ce*/ 	.byte	0x06
	.zero		1


	//   ....[61]....
        /*04d0*/ 	.word	0x000031b0
        /*04d4*/ 	.word	0x000000ff
        /*04d8*/ 	.word	0x00000008
        /*04dc*/ 	.short	0x010a
        /*04de*/ 	.byte	0x06
	.zero		1


	//   ....[62]....
        /*04e0*/ 	.word	0x00003340
        /*04e4*/ 	.word	0x000000ff
        /*04e8*/ 	.word	0x00000008
        /*04ec*/ 	.short	0x010a
        /*04ee*/ 	.byte	0x06
	.zero		1


	//   ....[63]....
        /*04f0*/ 	.word	0x00003360
        /*04f4*/ 	.word	0x000000ff
        /*04f8*/ 	.word	0x00000008
        /*04fc*/ 	.short	0x010a
        /*04fe*/ 	.byte	0x06
	.zero		1


	//   ....[64]....
        /*0500*/ 	.word	0x00003420
        /*0504*/ 	.word	0x000000ff
        /*0508*/ 	.word	0x00000000
        /*050c*/ 	.short	0x0101
        /*050e*/ 	.byte	0x07
	.zero		1


	//   ....[65]....
        /*0510*/ 	.word	0x000037e0
        /*0514*/ 	.word	0x00000000
        /*0518*/ 	.word	0x00000090
        /*051c*/ 	.short	0x010a
        /*051e*/ 	.byte	0xff
	.zero		1


	//   ....[66]....
        /*0520*/ 	.word	0x000038a0
        /*0524*/ 	.word	0x00000000
        /*0528*/ 	.word	0x00000000
        /*052c*/ 	.short	0x0101
        /*052e*/ 	.byte	0xff
	.zero		1


	//   ....[67]....
        /*0530*/ 	.word	0x00003950
        /*0534*/ 	.word	0x000000ff
        /*0538*/ 	.word	0x00000000
        /*053c*/ 	.short	0x010a
        /*053e*/ 	.byte	0x09
	.zero		1


	//   ....[68]....
        /*0540*/ 	.word	0x00003970
        /*0544*/ 	.word	0x000000ff
        /*0548*/ 	.word	0x000000d0
        /*054c*/ 	.short	0x010a
        /*054e*/ 	.byte	0x08
	.zero		1


	//   ....[69]....
        /*0550*/ 	.word	0x00003a20
        /*0554*/ 	.word	0x000000ff
        /*0558*/ 	.word	0x00000000
        /*055c*/ 	.short	0x010a
        /*055e*/ 	.byte	0x0e
	.zero		1


	//   ....[70]....
        /*0560*/ 	.word	0x00003b50
        /*0564*/ 	.word	0x000000ff
        /*0568*/ 	.word	0x00000000
        /*056c*/ 	.short	0x010a
        /*056e*/ 	.byte	0x26
	.zero		1


	//   ....[71]....
        /*0570*/ 	.word	0x00003f90
        /*0574*/ 	.word	0x000000ff
        /*0578*/ 	.word	0x00000000
        /*057c*/ 	.short	0x010a
        /*057e*/ 	.byte	0x08
	.zero		1


	//   ....[72]....
        /*0580*/ 	.word	0x00004020
        /*0584*/ 	.word	0x000000ff
        /*0588*/ 	.word	0x00000000
        /*058c*/ 	.short	0x010a
        /*058e*/ 	.byte	0x08
	.zero		1


	//   ....[73]....
        /*0590*/ 	.word	0x000040b0
        /*0594*/ 	.word	0x000000ff
        /*0598*/ 	.word	0x00000000
        /*059c*/ 	.short	0x010a
        /*059e*/ 	.byte	0x08
	.zero		1


	//   ....[74]....
        /*05a0*/ 	.word	0x00004150
        /*05a4*/ 	.word	0x00000000
        /*05a8*/ 	.word	0x00000000
        /*05ac*/ 	.short	0x010a
        /*05ae*/ 	.byte	0xff
	.zero		1


	//   ....[75]....
        /*05b0*/ 	.word	0x00004190
        /*05b4*/ 	.word	0x00000000
        /*05b8*/ 	.word	0x00000000
        /*05bc*/ 	.short	0x010a
        /*05be*/ 	.byte	0xff
	.zero		1


	//   ....[76]....
        /*05c0*/ 	.word	0x00004200
        /*05c4*/ 	.word	0x000000ff
        /*05c8*/ 	.word	0x00000000
        /*05cc*/ 	.short	0x0101
        /*05ce*/ 	.byte	0x05
	.zero		1


	//   ....[77]....
        /*05d0*/ 	.word	0x00004240
        /*05d4*/ 	.word	0x000000ff
        /*05d8*/ 	.word	0x00000110
        /*05dc*/ 	.short	0x010a
        /*05de*/ 	.byte	0x07
	.zero		1


	//   ....[78]....
        /*05e0*/ 	.word	0x00004290
        /*05e4*/ 	.word	0x000000ff
        /*05e8*/ 	.word	0x00000000
        /*05ec*/ 	.short	0x0101
        /*05ee*/ 	.byte	0x05
	.zero		1


	//   ....[79]....
        /*05f0*/ 	.word	0x000046a0
        /*05f4*/ 	.word	0x00000000
        /*05f8*/ 	.word	0x00000090
        /*05fc*/ 	.short	0x010a
        /*05fe*/ 	.byte	0xff
	.zero		1


	//   ....[80]....
        /*0600*/ 	.word	0x00004760
        /*0604*/ 	.word	0x00000000
        /*0608*/ 	.word	0x00000000
        /*060c*/ 	.short	0x0101
        /*060e*/ 	.byte	0xff
	.zero		1


	//   ....[81]....
        /*0610*/ 	.word	0x00004a80
        /*0614*/ 	.word	0x000000ff
        /*0618*/ 	.word	0x00000088
        /*061c*/ 	.short	0x010a
        /*061e*/ 	.byte	0x06
	.zero		1


	//   ....[82]....
        /*0620*/ 	.word	0x00004ca0
        /*0624*/ 	.word	0x000000ff
        /*0628*/ 	.word	0x00000068
        /*062c*/ 	.short	0x010a
        /*062e*/ 	.byte	0x0f
	.zero		1


	//   ....[83]....
        /*0630*/ 	.word	0x00004ea0
        /*0634*/ 	.word	0x000000ff
        /*0638*/ 	.word	0x00000050
        /*063c*/ 	.short	0x010b
        /*063e*/ 	.byte	0x0f
	.zero		1


	//   ....[84]....
        /*0640*/ 	.word	0x00004ef0
        /*0644*/ 	.word	0x000000ff
        /*0648*/ 	.word	0x00000000
        /*064c*/ 	.short	0x0101
        /*064e*/ 	.byte	0x10
	.zero		1


	//   ....[85]....
        /*0650*/ 	.word	0x00004f30
        /*0654*/ 	.word	0x000000ff
        /*0658*/ 	.word	0x00000068
        /*065c*/ 	.short	0x010a
        /*065e*/ 	.byte	0x0d
	.zero		1


	//   ....[86]....
        /*0660*/ 	.word	0x00005170
        /*0664*/ 	.word	0x000000ff
        /*0668*/ 	.word	0x00000050
        /*066c*/ 	.short	0x010b
        /*066e*/ 	.byte	0x0d
	.zero		1


	//   ....[87]....
        /*0670*/ 	.word	0x000051e0
        /*0674*/ 	.word	0x000000ff
        /*0678*/ 	.word	0x00000000
        /*067c*/ 	.short	0x0101
        /*067e*/ 	.byte	0x0f
	.zero		1


	//   ....[88]....
        /*0680*/ 	.word	0x00005230
        /*0684*/ 	.word	0x000000ff
        /*0688*/ 	.word	0x00000000
        /*068c*/ 	.short	0x010a
        /*068e*/ 	.byte	0x04
	.zero		1


	//   ....[89]....
        /*0690*/ 	.word	0x000052c0
        /*0694*/ 	.word	0x000000ff
        /*0698*/ 	.word	0x00000000
        /*069c*/ 	.short	0x010a
        /*069e*/ 	.byte	0x04
	.zero		1


	//   ....[90]....
        /*06a0*/ 	.word	0x00005360
        /*06a4*/ 	.word	0x00000000
        /*06a8*/ 	.word	0x00000000
        /*06ac*/ 	.short	0x010a
        /*06ae*/ 	.byte	0xff
	.zero		1


	//   ....[91]....
        /*06b0*/ 	.word	0x000056a0
        /*06b4*/ 	.word	0x00000000
        /*06b8*/ 	.word	0x00000090
        /*06bc*/ 	.short	0x010a
        /*06be*/ 	.byte	0xff
	.zero		1


	//   ....[92]....
        /*06c0*/ 	.word	0x000057b0
        /*06c4*/ 	.word	0x00000000
        /*06c8*/ 	.word	0x00000000
        /*06cc*/ 	.short	0x0101
        /*06ce*/ 	.byte	0xff
	.zero		1


	//   ....[93]....
        /*06d0*/ 	.word	0x00006250
        /*06d4*/ 	.word	0x00000000
        /*06d8*/ 	.word	0x00000050
        /*06dc*/ 	.short	0x010a
        /*06de*/ 	.byte	0xff
	.zero		1


	//   ....[94]....
        /*06e0*/ 	.word	0x000062c0
        /*06e4*/ 	.word	0x0000006a
        /*06e8*/ 	.word	0x000000b0
        /*06ec*/ 	.short	0x010a
        /*06ee*/ 	.byte	0xff
	.zero		1


	//   ....[95]....
        /*06f0*/ 	.word	0x000063b0
        /*06f4*/ 	.word	0x00000000
        /*06f8*/ 	.word	0x00000050
        /*06fc*/ 	.short	0x010a
        /*06fe*/ 	.byte	0xff
	.zero		1


	//   ....[96]....
        /*0700*/ 	.word	0x000064e0
        /*0704*/ 	.word	0x0000006a
        /*0708*/ 	.word	0x000000b0
        /*070c*/ 	.short	0x010a
        /*070e*/ 	.byte	0xff
	.zero		1


	//   ....[97]....
        /*0710*/ 	.word	0x00006ff0
        /*0714*/ 	.word	0x00000000
        /*0718*/ 	.word	0x00000000
        /*071c*/ 	.short	0x0101
        /*071e*/ 	.byte	0xff
	.zero		1


	//   ....[98]....
        /*0720*/ 	.word	0x00007000
        /*0724*/ 	.word	0x00000002
        /*0728*/ 	.word	0x00000050
        /*072c*/ 	.short	0x010a
        /*072e*/ 	.byte	0xff
	.zero		1


	//   ....[99]....
        /*0730*/ 	.word	0x000070d0
        /*0734*/ 	.word	0x00000002
        /*0738*/ 	.word	0x00000050
        /*073c*/ 	.short	0x010a
        /*073e*/ 	.byte	0xff
	.zero		1


	//   ....[100]....
        /*0740*/ 	.word	0x00007550
        /*0744*/ 	.word	0x0000006a
        /*0748*/ 	.word	0x00000000
        /*074c*/ 	.short	0x0101
        /*074e*/ 	.byte	0xff
	.zero		1


	//   ....[101]....
        /*0750*/ 	.word	0x00007d60
        /*0754*/ 	.word	0x00000000
        /*0758*/ 	.word	0x00000000
        /*075c*/ 	.short	0x0101
        /*075e*/ 	.byte	0xff
	.zero		1


	//   ....[102]....
        /*0760*/ 	.word	0x00007fd0
        /*0764*/ 	.word	0x000000ff
        /*0768*/ 	.word	0x00000000
        /*076c*/ 	.short	0x0101
        /*076e*/ 	.byte	0x04
	.zero		1


	//   ....[103]....
        /*0770*/ 	.word	0x00007ff0
        /*0774*/ 	.word	0x00000002
        /*0778*/ 	.word	0x00000100
        /*077c*/ 	.short	0x010a
        /*077e*/ 	.byte	0xff
	.zero		1


	//   ....[104]....
        /*0780*/ 	.word	0x00008050
        /*0784*/ 	.word	0x00000002
        /*0788*/ 	.word	0x00000028
        /*078c*/ 	.short	0x010a
        /*078e*/ 	.byte	0xff
	.zero		1


	//   ....[105]....
        /*0790*/ 	.word	0x000080b0
        /*0794*/ 	.word	0x00000002
        /*0798*/ 	.word	0x00000028
        /*079c*/ 	.short	0x010a
        /*079e*/ 	.byte	0xff
	.zero		1


	//   ....[106]....
        /*07a0*/ 	.word	0x00008100
        /*07a4*/ 	.word	0x00000002
        /*07a8*/ 	.word	0x00000090
        /*07ac*/ 	.short	0x010a
        /*07ae*/ 	.byte	0xff
	.zero		1


	//   ....[107]....
        /*07b0*/ 	.word	0x00008160
        /*07b4*/ 	.word	0x00000000
        /*07b8*/ 	.word	0x00000000
        /*07bc*/ 	.short	0x010a
        /*07be*/ 	.byte	0xff
	.zero		1


	//   ....[108]....
        /*07c0*/ 	.word	0x000081c0
        /*07c4*/ 	.word	0x00000000
        /*07c8*/ 	.word	0x00000000
        /*07cc*/ 	.short	0x010a
        /*07ce*/ 	.byte	0xff
	.zero		1


	//   ....[109]....
        /*07d0*/ 	.word	0x00008220
        /*07d4*/ 	.word	0x00000000
        /*07d8*/ 	.word	0x00000000
        /*07dc*/ 	.short	0x010a
        /*07de*/ 	.byte	0xff
	.zero		1


	//   ....[110]....
        /*07e0*/ 	.word	0x00008280
        /*07e4*/ 	.word	0x00000000
        /*07e8*/ 	.word	0x00000000
        /*07ec*/ 	.short	0x010a
        /*07ee*/ 	.byte	0xff
	.zero		1


	//   ....[111]....
        /*07f0*/ 	.word	0x000082d0
        /*07f4*/ 	.word	0x00000000
        /*07f8*/ 	.word	0x000000f0
        /*07fc*/ 	.short	0x010a
        /*07fe*/ 	.byte	0xff
	.zero		1


	//   ....[112]....
        /*0800*/ 	.word	0x00008330
        /*0804*/ 	.word	0x00000000
        /*0808*/ 	.word	0x000000a0
        /*080c*/ 	.short	0x010a
        /*080e*/ 	.byte	0xff
	.zero		1


	//   ....[113]....
        /*0810*/ 	.word	0x00008380
        /*0814*/ 	.word	0x00000000
        /*0818*/ 	.word	0x00000090
        /*081c*/ 	.short	0x010a
        /*081e*/ 	.byte	0xff
	.zero		1


	//   ....[114]....
        /*0820*/ 	.word	0x000083e0
        /*0824*/ 	.word	0x00000000
        /*0828*/ 	.word	0x000000a0
        /*082c*/ 	.short	0x010a
        /*082e*/ 	.byte	0xff
	.zero		1


	//   ....[115]....
        /*0830*/ 	.word	0x00008440
        /*0834*/ 	.word	0x00000004
        /*0838*/ 	.word	0x00000008
        /*083c*/ 	.short	0x010a
        /*083e*/ 	.byte	0xff
	.zero		1


	//   ....[116]....
        /*0840*/ 	.word	0x00008520
        /*0844*/ 	.word	0x00000002
        /*0848*/ 	.word	0x00000008
        /*084c*/ 	.short	0x010a
        /*084e*/ 	.byte	0xff
	.zero		1


	//   ....[117]....
        /*0850*/ 	.word	0x00008570
        /*0854*/ 	.word	0x00000000
        /*0858*/ 	.word	0x00000090
        /*085c*/ 	.short	0x010a
        /*085e*/ 	.byte	0xff
	.zero		1


	//   ....[118]....
        /*0860*/ 	.word	0x000085d0
        /*0864*/ 	.word	0x00000000
        /*0868*/ 	.word	0x000000d0
        /*086c*/ 	.short	0x010a
        /*086e*/ 	.byte	0xff
	.zero		1


	//   ....[119]....
        /*0870*/ 	.word	0x00008630
        /*0874*/ 	.word	0x00000000
        /*0878*/ 	.word	0x00000000
        /*087c*/ 	.short	0x010a
        /*087e*/ 	.byte	0xff
	.zero		1


	//   ....[120]....
        /*0880*/ 	.word	0x00008690
        /*0884*/ 	.word	0x00000000
        /*0888*/ 	.word	0x00000000
        /*088c*/ 	.short	0x010a
        /*088e*/ 	.byte	0xff
	.zero		1


	//   ....[121]....
        /*0890*/ 	.word	0x000086f0
        /*0894*/ 	.word	0x00000000
        /*0898*/ 	.word	0x00000000
        /*089c*/ 	.short	0x010a
        /*089e*/ 	.byte	0xff
	.zero		1


	//   ....[122]....
        /*08a0*/ 	.word	0x00008750
        /*08a4*/ 	.word	0x00000000
        /*08a8*/ 	.word	0x00000000
        /*08ac*/ 	.short	0x010a
        /*08ae*/ 	.byte	0xff
	.zero		1


	//   ....[123]....
        /*08b0*/ 	.word	0x000087b0
        /*08b4*/ 	.word	0x00000000
        /*08b8*/ 	.word	0x00000110
        /*08bc*/ 	.short	0x010a
        /*08be*/ 	.byte	0xff
	.zero		1


	//   ....[124]....
        /*08c0*/ 	.word	0x00008800
        /*08c4*/ 	.word	0x00000000
        /*08c8*/ 	.word	0x00000090
        /*08cc*/ 	.short	0x010a
        /*08ce*/ 	.byte	0xff
	.zero		1


	//   ....[125]....
        /*08d0*/ 	.word	0x00008860
        /*08d4*/ 	.word	0x00000000
        /*08d8*/ 	.word	0x00000088
        /*08dc*/ 	.short	0x010a
        /*08de*/ 	.byte	0xff
	.zero		1


	//   ....[126]....
        /*08e0*/ 	.word	0x000088c0
        /*08e4*/ 	.word	0x00000000
        /*08e8*/ 	.word	0x00000068
        /*08ec*/ 	.short	0x010a
        /*08ee*/ 	.byte	0xff
	.zero		1


	//   ....[127]....
        /*08f0*/ 	.word	0x00008920
        /*08f4*/ 	.word	0x00000000
        /*08f8*/ 	.word	0x00000068
        /*08fc*/ 	.short	0x010a
        /*08fe*/ 	.byte	0xff
	.zero		1


	//   ....[128]....
        /*0900*/ 	.word	0x00008980
        /*0904*/ 	.word	0x00000000
        /*0908*/ 	.word	0x00000000
        /*090c*/ 	.short	0x010a
        /*090e*/ 	.byte	0xff
	.zero		1


	//   ....[129]....
        /*0910*/ 	.word	0x000089e0
        /*0914*/ 	.word	0x00000000
        /*0918*/ 	.word	0x00000000
        /*091c*/ 	.short	0x010a
        /*091e*/ 	.byte	0xff
	.zero		1


	//   ....[130]....
        /*0920*/ 	.word	0x00008a30
        /*0924*/ 	.word	0x00000000
        /*0928*/ 	.word	0x00000090
        /*092c*/ 	.short	0x010a
        /*092e*/ 	.byte	0xff
	.zero		1


	//   ....[131]....
        /*0930*/ 	.word	0x00008a80
        /*0934*/ 	.word	0x00000000
        /*0938*/ 	.word	0x00000050
        /*093c*/ 	.short	0x010a
        /*093e*/ 	.byte	0xff
	.zero		1


	//   ....[132]....
        /*0940*/ 	.word	0x00008ad0
        /*0944*/ 	.word	0x0000006a
        /*0948*/ 	.word	0x000000b0
        /*094c*/ 	.short	0x010a
        /*094e*/ 	.byte	0xff
	.zero		1


	//   ....[133]....
        /*0950*/ 	.word	0x00008b20
        /*0954*/ 	.word	0x00000002
        /*0958*/ 	.word	0x00000050
        /*095c*/ 	.short	0x010a
        /*095e*/ 	.byte	0xff
	.zero		1


	//----- nvinfo : EIATTR_NUM_MBARRIERS
	.align		4
.L_47:
        /*0960*/ 	.byte	0x03, 0x38
        /*0962*/ 	.short	0x0023


	//----- nvinfo : EIATTR_EXIT_INSTR_OFFSETS
	.align		4
        /*0964*/ 	.byte	0x04, 0x1c
        /*0966*/ 	.short	(.L_49 - .L_48)


	//   ....[0]....
.L_48:
        /*0968*/ 	.word	0x00002a20


	//   ....[1]....
        /*096c*/ 	.word	0x00002f20


	//   ....[2]....
        /*0970*/ 	.word	0x00002f80


	//   ....[3]....
        /*0974*/ 	.word	0x000044c0


	//   ....[4]....
        /*0978*/ 	.word	0x00005390


	//   ....[5]....
        /*097c*/ 	.word	0x000053d0


	//   ....[6]....
        /*0980*/ 	.word	0x00007ec0


	//   ....[7]....
        /*0984*/ 	.word	0x00007f40


	//   ....[8]....
        /*0988*/ 	.word	0x00007f70


	//   ....[9]....
        /*098c*/ 	.word	0x00007fe0


	//----- nvinfo : EIATTR_MAX_THREADS
	.align		4
.L_49:
        /*0990*/ 	.byte	0x04, 0x05
        /*0992*/ 	.short	(.L_51 - .L_50)
.L_50:
        /*0994*/ 	.word	0x00000100
        /*0998*/ 	.word	0x00000001
        /*099c*/ 	.word	0x00000001


	//----- nvinfo : EIATTR_CRS_STACK_SIZE
	.align		4
.L_51:
        /*09a0*/ 	.byte	0x04, 0x1e
        /*09a2*/ 	.short	(.L_53 - .L_52)
.L_52:
        /*09a4*/ 	.word	0x00000000


	//----- nvinfo : EIATTR_CBANK_PARAM_SIZE
	.align		4
.L_53:
        /*09a8*/ 	.byte	0x03, 0x19
        /*09aa*/ 	.short	0x0800


	//----- nvinfo : EIATTR_PARAM_CBANK
	.align		4
        /*09ac*/ 	.byte	0x04, 0x0a
        /*09ae*/ 	.short	(.L_55 - .L_54)
	.align		4
.L_54:
        /*09b0*/ 	.word	index@(.nv.constant0._ZN7cutlass13device_kernelINS_4gemm6kernel13GemmUniversalIN4cute5tupleIJiiiiEEENS1_10collective13CollectiveMmaINS1_35MainloopSm100TmaUmmaWarpSpecializedILi5ELi2ELi4ENS5_IJNS4_1CILi2EEENSA_ILi1EEESC_EEEEENS5_IJNSA_ILi256EEENSA_ILi64EEENSA_ILi128EEEEEENS_10bfloat16_tENS5_IJlSC_lEEESJ_SK_NS4_8TiledMMAINS4_8MMA_AtomIJNS4_26SM100_MMA_F16BF16_2x1SM_SSISJ_SJ_fLi256ELi64ELNS4_4UMMA5MajorE0ELSP_0ELNSO_7ScaleInE0ELSQ_0EEEEEENS4_6LayoutINS5_IJSC_SC_SC_EEENS5_IJNSA_ILi0EEESV_SV_EEEEENS5_IJNS4_10UnderscoreESY_SY_EEEEENS4_18SM100_TMA_2SM_LOADENS4_14ComposedLayoutINS4_7SwizzleILi3ELi4ELi3EEENS4_18smem_ptr_flag_bitsILi16EEENST_INS5_IJNSA_ILi8EEESG_EEENS5_IJSG_SC_EEEEEEEvNS4_8identityES11_S1B_vS1C_EENS_8epilogue10collective18CollectiveEpilogueINS1E_23Sm100TmaWarpSpecializedILi3ELi2ELi32ELb1ELb0EEEJNS5_IJSH_SG_SH_EEENS5_IJNST_ISH_SC_EENST_INSA_ILi32EEESC_EEEEESJ_SK_SJ_SK_NS1E_6fusion15FusionCallbacksIS1I_NS1O_17LinearCombinationISJ_fSJ_fLNS_15FloatRoundStyleE2EEES1J_S1N_JEEENS4_5SM1004TMEM4LOAD26SM100_TMEM_LOAD_32dp32b32xENS4_13SM90_TMA_LOADENS12_INS13_ILi2ELi4ELi3EEES16_NST_INS5_IJS17_S1L_EEENS5_IJS1L_SC_EEEEEEENS4_39AutoVectorizingCopyWithAssumedAlignmentILi128EEENS4_14SM90_TMA_STOREES23_S25_S25_EEEvvEEEEvNT_6ParamsE)
        /*09b4*/ 	.short	0x0380
        /*09b6*/ 	.short	0x0800


	//----- nvinfo : EIATTR_SW_WAR
	.align		4
.L_55:
        /*09b8*/ 	.byte	0x04, 0x36
        /*09ba*/ 	.short	(.L_57 - .L_56)
.L_56:
        /*09bc*/ 	.word	0x00000008
.L_57:


//--------------------- .nv.callgraph             --------------------------
	.section	.nv.callgraph,"",@"SHT_CUDA_CALLGRAPH"
	.align	4
	.sectionentsize	8
	.align		4
        /*0000*/ 	.word	0x00000000
	.align		4
        /*0004*/ 	.word	0xffffffff
	.align		4
        /*0008*/ 	.word	index@(_ZN7cutlass13device_kernelINS_4gemm6kernel13GemmUniversalIN4cute5tupleIJiiiiEEENS1_10collective13CollectiveMmaINS1_35MainloopSm100TmaUmmaWarpSpecializedILi5ELi2ELi4ENS5_IJNS4_1CILi2EEENSA_ILi1EEESC_EEEEENS5_IJNSA_ILi256EEENSA_ILi64EEENSA_ILi128EEEEEENS_10bfloat16_tENS5_IJlSC_lEEESJ_SK_NS4_8TiledMMAINS4_8MMA_AtomIJNS4_26SM100_MMA_F16BF16_2x1SM_SSISJ_SJ_fLi256ELi64ELNS4_4UMMA5MajorE0ELSP_0ELNSO_7ScaleInE0ELSQ_0EEEEEENS4_6LayoutINS5_IJSC_SC_SC_EEENS5_IJNSA_ILi0EEESV_SV_EEEEENS5_IJNS4_10UnderscoreESY_SY_EEEEENS4_18SM100_TMA_2SM_LOADENS4_14ComposedLayoutINS4_7SwizzleILi3ELi4ELi3EEENS4_18smem_ptr_flag_bitsILi16EEENST_INS5_IJNSA_ILi8EEESG_EEENS5_IJSG_SC_EEEEEEEvNS4_8identityES11_S1B_vS1C_EENS_8epilogue10collective18CollectiveEpilogueINS1E_23Sm100TmaWarpSpecializedILi3ELi2ELi32ELb1ELb0EEEJNS5_IJSH_SG_SH_EEENS5_IJNST_ISH_SC_EENST_INSA_ILi32EEESC_EEEEESJ_SK_SJ_SK_NS1E_6fusion15FusionCallbacksIS1I_NS1O_17LinearCombinationISJ_fSJ_fLNS_15FloatRoundStyleE2EEES1J_S1N_JEEENS4_5SM1004TMEM4LOAD26SM100_TMEM_LOAD_32dp32b32xENS4_13SM90_TMA_LOADENS12_INS13_ILi2ELi4ELi3EEES16_NST_INS5_IJS17_S1L_EEENS5_IJS1L_SC_EEEEEEENS4_39AutoVectorizingCopyWithAssumedAlignmentILi128EEENS4_14SM90_TMA_STOREES23_S25_S25_EEEvvEEEEvNT_6ParamsE)
	.align		4
        /*000c*/ 	.word	index@(__assertfail)
	.align		4
        /*0010*/ 	.word	0x00000000
	.align		4
        /*0014*/ 	.word	0xfffffffe
	.align		4
        /*0018*/ 	.word	0x00000000
	.align		4
        /*001c*/ 	.word	0xfffffffd
	.align		4
        /*0020*/ 	.word	0x00000000
	.align		4
        /*0024*/ 	.word	0xfffffffc


//--------------------- .nv.constant4             --------------------------
	.section	.nv.constant4,"a",@progbits
	.align	8
	.align		8
.nv.constant4:
        /*0000*/ 	.dword	__assertfail
	.align		8
        /*0008*/ 	.dword	__unnamed_1
	.align		8
        /*0010*/ 	.dword	__unnamed_2
	.align		8
        /*0018*/ 	.dword	_ZN39_INTERNAL_05c8b1c1_4_k_cu_cf63d278_79934cuda3std3__45__cpo5beginE
	.align		8
        /*0020*/ 	.dword	_ZN39_INTERNAL_05c8b1c1_4_k_cu_cf63d278_79934cuda3std3__45__cpo3endE
	.align		8
        /*0028*/ 	.dword	_ZN39_INTERNAL_05c8b1c1_4_k_cu_cf63d278_79934cuda3std3__45__cpo6cbeginE
	.align		8
        /*0030*/ 	.dword	_ZN39_INTERNAL_05c8b1c1_4_k_cu_cf63d278_79934cuda3std3__45__cpo4cendE
	.align		8
        /*0038*/ 	.dword	_ZN39_INTERNAL_05c8b1c1_4_k_cu_cf63d278_79934cuda3std3__441_GLOBAL__N__05c8b1c1_4_k_cu_cf63d278_79936ignoreE
	.align		8
        /*0040*/ 	.dword	_ZN39_INTERNAL_05c8b1c1_4_k_cu_cf63d278_79934cuda3std3__419piecewise_constructE
	.align		8
        /*0048*/ 	.dword	_ZN39_INTERNAL_05c8b1c1_4_k_cu_cf63d278_79934cuda3std3__48in_placeE
	.align		8
        /*0050*/ 	.dword	_ZN39_INTERNAL_05c8b1c1_4_k_cu_cf63d278_79934cuda3std6ranges3__45__cpo4swapE
	.align		8
        /*0058*/ 	.dword	_ZN39_INTERNAL_05c8b1c1_4_k_cu_cf63d278_79934cuda3std6ranges3__45__cpo9iter_moveE
	.align		8
        /*0060*/ 	.dword	_ZN39_INTERNAL_05c8b1c1_4_k_cu_cf63d278_79934cute7productE
	.align		8
        /*0068*/ 	.dword	_ZN39_INTERNAL_05c8b1c1_4_k_cu_cf63d278_79934cute1_E
	.align		8
        /*0070*/ 	.dword	$str$25
	.align		8
        /*0078*/ 	.dword	$str$26
	.align		8
        /*0080*/ 	.dword	$str$27
	.align		8
        /*0088*/ 	.dword	$str$28


//--------------------- .text._ZN7cutlass13device_kernelINS_4gemm6kernel13GemmUniversalIN4cute5tupleIJiiiiEEENS1_10collective13CollectiveMmaINS1_35MainloopSm100TmaUmmaWarpSpecializedILi5ELi2ELi4ENS5_IJNS4_1CILi2EEENSA_ILi1EEESC_EEEEENS5_IJNSA_ILi256EEENSA_ILi64EEENSA_ILi128EEEEEENS_10bfloat16_tENS5_IJlSC_lEEESJ_SK_NS4_8TiledMMAINS4_8MMA_AtomIJNS4_26SM100_MMA_F16BF16_2x1SM_SSISJ_SJ_fLi256ELi64ELNS4_4UMMA5MajorE0ELSP_0ELNSO_7ScaleInE0ELSQ_0EEEEEENS4_6LayoutINS5_IJSC_SC_SC_EEENS5_IJNSA_ILi0EEESV_SV_EEEEENS5_IJNS4_10UnderscoreESY_SY_EEEEENS4_18SM100_TMA_2SM_LOADENS4_14ComposedLayoutINS4_7SwizzleILi3ELi4ELi3EEENS4_18smem_ptr_flag_bitsILi16EEENST_INS5_IJNSA_ILi8EEESG_EEENS5_IJSG_SC_EEEEEEEvNS4_8identityES11_S1B_vS1C_EENS_8epilogue10collective18CollectiveEpilogueINS1E_23Sm100TmaWarpSpecializedILi3ELi2ELi32ELb1ELb0EEEJNS5_IJSH_SG_SH_EEENS5_IJNST_ISH_SC_EENST_INSA_ILi32EEESC_EEEEESJ_SK_SJ_SK_NS1E_6fusion15FusionCallbacksIS1I_NS1O_17LinearCombinationISJ_fSJ_fLNS_15FloatRoundStyleE2EEES1J_S1N_JEEENS4_5SM1004TMEM4LOAD26SM100_TMEM_LOAD_32dp32b32xENS4_13SM90_TMA_LOADENS12_INS13_ILi2ELi4ELi3EEES16_NST_INS5_IJS17_S1L_EEENS5_IJS1L_SC_EEEEEEENS4_39AutoVectorizingCopyWithAssumedAlignmentILi128EEENS4_14SM90_TMA_STOREES23_S25_S25_EEEvvEEEEvNT_6ParamsE --------------------------
	.section	.text._ZN7cutlass13device_kernelINS_4gemm6kernel13GemmUniversalIN4cute5tupleIJiiiiEEENS1_10collective13CollectiveMmaINS1_35MainloopSm100TmaUmmaWarpSpecializedILi5ELi2ELi4ENS5_IJNS4_1CILi2EEENSA_ILi1EEESC_EEEEENS5_IJNSA_ILi256EEENSA_ILi64EEENSA_ILi128EEEEEENS_10bfloat16_tENS5_IJlSC_lEEESJ_SK_NS4_8TiledMMAINS4_8MMA_AtomIJNS4_26SM100_MMA_F16BF16_2x1SM_SSISJ_SJ_fLi256ELi64ELNS4_4UMMA5MajorE0ELSP_0ELNSO_7ScaleInE0ELSQ_0EEEEEENS4_6LayoutINS5_IJSC_SC_SC_EEENS5_IJNSA_ILi0EEESV_SV_EEEEENS5_IJNS4_10UnderscoreESY_SY_EEEEENS4_18SM100_TMA_2SM_LOADENS4_14ComposedLayoutINS4_7SwizzleILi3ELi4ELi3EEENS4_18smem_ptr_flag_bitsILi16EEENST_INS5_IJNSA_ILi8EEESG_EEENS5_IJSG_SC_EEEEEEEvNS4_8identityES11_S1B_vS1C_EENS_8epilogue10collective18CollectiveEpilogueINS1E_23Sm100TmaWarpSpecializedILi3ELi2ELi32ELb1ELb0EEEJNS5_IJSH_SG_SH_EEENS5_IJNST_ISH_SC_EENST_INSA_ILi32EEESC_EEEEESJ_SK_SJ_SK_NS1E_6fusion15FusionCallbacksIS1I_NS1O_17LinearCombinationISJ_fSJ_fLNS_15FloatRoundStyleE2EEES1J_S1N_JEEENS4_5SM1004TMEM4LOAD26SM100_TMEM_LOAD_32dp32b32xENS4_13SM90_TMA_LOADENS12_INS13_ILi2ELi4ELi3EEES16_NST_INS5_IJS17_S1L_EEENS5_IJS1L_SC_EEEEEEENS4_39AutoVectorizingCopyWithAssumedAlignmentILi128EEENS4_14SM90_TMA_STOREES23_S25_S25_EEEvvEEEEvNT_6ParamsE,"ax",@progbits
	.align	128
.text._ZN7cutlass13device_kernelINS_4gemm6kernel13GemmUniversalIN4cute5tupleIJiiiiEEENS1_10collective13CollectiveMmaINS1_35MainloopSm100TmaUmmaWarpSpecializedILi5ELi2ELi4ENS5_IJNS4_1CILi2EEENSA_ILi1EEESC_EEEEENS5_IJNSA_ILi256EEENSA_ILi64EEENSA_ILi128EEEEEENS_10bfloat16_tENS5_IJlSC_lEEESJ_SK_NS4_8TiledMMAINS4_8MMA_AtomIJNS4_26SM100_MMA_F16BF16_2x1SM_SSISJ_SJ_fLi256ELi64ELNS4_4UMMA5MajorE0ELSP_0ELNSO_7ScaleInE0ELSQ_0EEEEEENS4_6LayoutINS5_IJSC_SC_SC_EEENS5_IJNSA_ILi0EEESV_SV_EEEEENS5_IJNS4_10UnderscoreESY_SY_EEEEENS4_18SM100_TMA_2SM_LOADENS4_14ComposedLayoutINS4_7SwizzleILi3ELi4ELi3EEENS4_18smem_ptr_flag_bitsILi16EEENST_INS5_IJNSA_ILi8EEESG_EEENS5_IJSG_SC_EEEEEEEvNS4_8identityES11_S1B_vS1C_EENS_8epilogue10collective18CollectiveEpilogueINS1E_23Sm100TmaWarpSpecializedILi3ELi2ELi32ELb1ELb0EEEJNS5_IJSH_SG_SH_EEENS5_IJNST_ISH_SC_EENST_INSA_ILi32EEESC_EEEEESJ_SK_SJ_SK_NS1E_6fusion15FusionCallbacksIS1I_NS1O_17LinearCombinationISJ_fSJ_fLNS_15FloatRoundStyleE2EEES1J_S1N_JEEENS4_5SM1004TMEM4LOAD26SM100_TMEM_LOAD_32dp32b32xENS4_13SM90_TMA_LOADENS12_INS13_ILi2ELi4ELi3EEES16_NST_INS5_IJS17_S1L_EEENS5_IJS1L_SC_EEEEEEENS4_39AutoVectorizingCopyWithAssumedAlignmentILi128EEENS4_14SM90_TMA_STOREES23_S25_S25_EEEvvEEEEvNT_6ParamsE:
        .type           _ZN7cutlass13device_kernelINS_4gemm6kernel13GemmUniversalIN4cute5tupleIJiiiiEEENS1_10collective13CollectiveMmaINS1_35MainloopSm100TmaUmmaWarpSpecializedILi5ELi2ELi4ENS5_IJNS4_1CILi2EEENSA_ILi1EEESC_EEEEENS5_IJNSA_ILi256EEENSA_ILi64EEENSA_ILi128EEEEEENS_10bfloat16_tENS5_IJlSC_lEEESJ_SK_NS4_8TiledMMAINS4_8MMA_AtomIJNS4_26SM100_MMA_F16BF16_2x1SM_SSISJ_SJ_fLi256ELi64ELNS4_4UMMA5MajorE0ELSP_0ELNSO_7ScaleInE0ELSQ_0EEEEEENS4_6LayoutINS5_IJSC_SC_SC_EEENS5_IJNSA_ILi0EEESV_SV_EEEEENS5_IJNS4_10UnderscoreESY_SY_EEEEENS4_18SM100_TMA_2SM_LOADENS4_14ComposedLayoutINS4_7SwizzleILi3ELi4ELi3EEENS4_18smem_ptr_flag_bitsILi16EEENST_INS5_IJNSA_ILi8EEESG_EEENS5_IJSG_SC_EEEEEEEvNS4_8identityES11_S1B_vS1C_EENS_8epilogue10collective18CollectiveEpilogueINS1E_23Sm100TmaWarpSpecializedILi3ELi2ELi32ELb1ELb0EEEJNS5_IJSH_SG_SH_EEENS5_IJNST_ISH_SC_EENST_INSA_ILi32EEESC_EEEEESJ_SK_SJ_SK_NS1E_6fusion15FusionCallbacksIS1I_NS1O_17LinearCombinationISJ_fSJ_fLNS_15FloatRoundStyleE2EEES1J_S1N_JEEENS4_5SM1004TMEM4LOAD26SM100_TMEM_LOAD_32dp32b32xENS4_13SM90_TMA_LOADENS12_INS13_ILi2ELi4ELi3EEES16_NST_INS5_IJS17_S1L_EEENS5_IJS1L_SC_EEEEEEENS4_39AutoVectorizingCopyWithAssumedAlignmentILi128EEENS4_14SM90_TMA_STOREES23_S25_S25_EEEvvEEEEvNT_6ParamsE,@function
        .size           _ZN7cutlass13device_kernelINS_4gemm6kernel13GemmUniversalIN4cute5tupleIJiiiiEEENS1_10collective13CollectiveMmaINS1_35MainloopSm100TmaUmmaWarpSpecializedILi5ELi2ELi4ENS5_IJNS4_1CILi2EEENSA_ILi1EEESC_EEEEENS5_IJNSA_ILi256EEENSA_ILi64EEENSA_ILi128EEEEEENS_10bfloat16_tENS5_IJlSC_lEEESJ_SK_NS4_8TiledMMAINS4_8MMA_AtomIJNS4_26SM100_MMA_F16BF16_2x1SM_SSISJ_SJ_fLi256ELi64ELNS4_4UMMA5MajorE0ELSP_0ELNSO_7ScaleInE0ELSQ_0EEEEEENS4_6LayoutINS5_IJSC_SC_SC_EEENS5_IJNSA_ILi0EEESV_SV_EEEEENS5_IJNS4_10UnderscoreESY_SY_EEEEENS4_18SM100_TMA_2SM_LOADENS4_14ComposedLayoutINS4_7SwizzleILi3ELi4ELi3EEENS4_18smem_ptr_flag_bitsILi16EEENST_INS5_IJNSA_ILi8EEESG_EEENS5_IJSG_SC_EEEEEEEvNS4_8identityES11_S1B_vS1C_EENS_8epilogue10collective18CollectiveEpilogueINS1E_23Sm100TmaWarpSpecializedILi3ELi2ELi32ELb1ELb0EEEJNS5_IJSH_SG_SH_EEENS5_IJNST_ISH_SC_EENST_INSA_ILi32EEESC_EEEEESJ_SK_SJ_SK_NS1E_6fusion15FusionCallbacksIS1I_NS1O_17LinearCombinationISJ_fSJ_fLNS_15FloatRoundStyleE2EEES1J_S1N_JEEENS4_5SM1004TMEM4LOAD26SM100_TMEM_LOAD_32dp32b32xENS4_13SM90_TMA_LOADENS12_INS13_ILi2ELi4ELi3EEES16_NST_INS5_IJS17_S1L_EEENS5_IJS1L_SC_EEEEEEENS4_39AutoVectorizingCopyWithAssumedAlignmentILi128EEENS4_14SM90_TMA_STOREES23_S25_S25_EEEvvEEEEvNT_6ParamsE,(.L_x_178 - _ZN7cutlass13device_kernelINS_4gemm6kernel13GemmUniversalIN4cute5tupleIJiiiiEEENS1_10collective13CollectiveMmaINS1_35MainloopSm100TmaUmmaWarpSpecializedILi5ELi2ELi4ENS5_IJNS4_1CILi2EEENSA_ILi1EEESC_EEEEENS5_IJNSA_ILi256EEENSA_ILi64EEENSA_ILi128EEEEEENS_10bfloat16_tENS5_IJlSC_lEEESJ_SK_NS4_8TiledMMAINS4_8MMA_AtomIJNS4_26SM100_MMA_F16BF16_2x1SM_SSISJ_SJ_fLi256ELi64ELNS4_4UMMA5MajorE0ELSP_0ELNSO_7ScaleInE0ELSQ_0EEEEEENS4_6LayoutINS5_IJSC_SC_SC_EEENS5_IJNSA_ILi0EEESV_SV_EEEEENS5_IJNS4_10UnderscoreESY_SY_EEEEENS4_18SM100_TMA_2SM_LOADENS4_14ComposedLayoutINS4_7SwizzleILi3ELi4ELi3EEENS4_18smem_ptr_flag_bitsILi16EEENST_INS5_IJNSA_ILi8EEESG_EEENS5_IJSG_SC_EEEEEEEvNS4_8identityES11_S1B_vS1C_EENS_8epilogue10collective18CollectiveEpilogueINS1E_23Sm100TmaWarpSpecializedILi3ELi2ELi32ELb1ELb0EEEJNS5_IJSH_SG_SH_EEENS5_IJNST_ISH_SC_EENST_INSA_ILi32EEESC_EEEEESJ_SK_SJ_SK_NS1E_6fusion15FusionCallbacksIS1I_NS1O_17LinearCombinationISJ_fSJ_fLNS_15FloatRoundStyleE2EEES1J_S1N_JEEENS4_5SM1004TMEM4LOAD26SM100_TMEM_LOAD_32dp32b32xENS4_13SM90_TMA_LOADENS12_INS13_ILi2ELi4ELi3EEES16_NST_INS5_IJS17_S1L_EEENS5_IJS1L_SC_EEEEEEENS4_39AutoVectorizingCopyWithAssumedAlignmentILi128EEENS4_14SM90_TMA_STOREES23_S25_S25_EEEvvEEEEvNT_6ParamsE)
        .other          _ZN7cutlass13device_kernelINS_4gemm6kernel13GemmUniversalIN4cute5tupleIJiiiiEEENS1_10collective13CollectiveMmaINS1_35MainloopSm100TmaUmmaWarpSpecializedILi5ELi2ELi4ENS5_IJNS4_1CILi2EEENSA_ILi1EEESC_EEEEENS5_IJNSA_ILi256EEENSA_ILi64EEENSA_ILi128EEEEEENS_10bfloat16_tENS5_IJlSC_lEEESJ_SK_NS4_8TiledMMAINS4_8MMA_AtomIJNS4_26SM100_MMA_F16BF16_2x1SM_SSISJ_SJ_fLi256ELi64ELNS4_4UMMA5MajorE0ELSP_0ELNSO_7ScaleInE0ELSQ_0EEEEEENS4_6LayoutINS5_IJSC_SC_SC_EEENS5_IJNSA_ILi0EEESV_SV_EEEEENS5_IJNS4_10UnderscoreESY_SY_EEEEENS4_18SM100_TMA_2SM_LOADENS4_14ComposedLayoutINS4_7SwizzleILi3ELi4ELi3EEENS4_18smem_ptr_flag_bitsILi16EEENST_INS5_IJNSA_ILi8EEESG_EEENS5_IJSG_SC_EEEEEEEvNS4_8identityES11_S1B_vS1C_EENS_8epilogue10collective18CollectiveEpilogueINS1E_23Sm100TmaWarpSpecializedILi3ELi2ELi32ELb1ELb0EEEJNS5_IJSH_SG_SH_EEENS5_IJNST_ISH_SC_EENST_INSA_ILi32EEESC_EEEEESJ_SK_SJ_SK_NS1E_6fusion15FusionCallbacksIS1I_NS1O_17LinearCombinationISJ_fSJ_fLNS_15FloatRoundStyleE2EEES1J_S1N_JEEENS4_5SM1004TMEM4LOAD26SM100_TMEM_LOAD_32dp32b32xENS4_13SM90_TMA_LOADENS12_INS13_ILi2ELi4ELi3EEES16_NST_INS5_IJS17_S1L_EEENS5_IJS1L_SC_EEEEEEENS4_39AutoVectorizingCopyWithAssumedAlignmentILi128EEENS4_14SM90_TMA_STOREES23_S25_S25_EEEvvEEEEvNT_6ParamsE,@"STO_CUDA_ENTRY STV_DEFAULT"
_ZN7cutlass13device_kernelINS_4gemm6kernel13GemmUniversalIN4cute5tupleIJiiiiEEENS1_10collective13CollectiveMmaINS1_35MainloopSm100TmaUmmaWarpSpecializedILi5ELi2ELi4ENS5_IJNS4_1CILi2EEENSA_ILi1EEESC_EEEEENS5_IJNSA_ILi256EEENSA_ILi64EEENSA_ILi128EEEEEENS_10bfloat16_tENS5_IJlSC_lEEESJ_SK_NS4_8TiledMMAINS4_8MMA_AtomIJNS4_26SM100_MMA_F16BF16_2x1SM_SSISJ_SJ_fLi256ELi64ELNS4_4UMMA5MajorE0ELSP_0ELNSO_7ScaleInE0ELSQ_0EEEEEENS4_6LayoutINS5_IJSC_SC_SC_EEENS5_IJNSA_ILi0EEESV_SV_EEEEENS5_IJNS4_10UnderscoreESY_SY_EEEEENS4_18SM100_TMA_2SM_LOADENS4_14ComposedLayoutINS4_7SwizzleILi3ELi4ELi3EEENS4_18smem_ptr_flag_bitsILi16EEENST_INS5_IJNSA_ILi8EEESG_EEENS5_IJSG_SC_EEEEEEEvNS4_8identityES11_S1B_vS1C_EENS_8epilogue10collective18CollectiveEpilogueINS1E_23Sm100TmaWarpSpecializedILi3ELi2ELi32ELb1ELb0EEEJNS5_IJSH_SG_SH_EEENS5_IJNST_ISH_SC_EENST_INSA_ILi32EEESC_EEEEESJ_SK_SJ_SK_NS1E_6fusion15FusionCallbacksIS1I_NS1O_17LinearCombinationISJ_fSJ_fLNS_15FloatRoundStyleE2EEES1J_S1N_JEEENS4_5SM1004TMEM4LOAD26SM100_TMEM_LOAD_32dp32b32xENS4_13SM90_TMA_LOADENS12_INS13_ILi2ELi4ELi3EEES16_NST_INS5_IJS17_S1L_EEENS5_IJS1L_SC_EEEEEEENS4_39AutoVectorizingCopyWithAssumedAlignmentILi128EEENS4_14SM90_TMA_STOREES23_S25_S25_EEEvvEEEEvNT_6ParamsE:
[----:B------:R-:W1:Y:S01]  /*0000*/  LDC R1, c[0x0][0x37c] ;  /* 0x0000df00ff017b82 */ /* 0x000e620000000800 */
[----:B------:R-:W2:Y:S01]  /*0010*/  S2R R97, SR_TID.X ;  /* 0x0000000000617919 */ /* 0x000ea20000002100 */
[----:B------:R-:W3:Y:S06]  /*0020*/  LDCU.64 UR6, c[0x0][0x890] ;  /* 0x00011200ff0677ac */ /* 0x000eec0008000a00 */
[----:B------:R-:W4:Y:S01]  /*0030*/  S2UR UR37, SR_CgaCtaId ;  /* 0x00000000002579c3 */ /* 0x000f220000008800 */
[----:B------:R-:W-:Y:S02]  /*0040*/  PRMT R92, RZ, 0x7610, R92 ;  /* 0x00007610ff5c7816 */ /* 0x000fe4000000005c */
[----:B------:R-:W-:Y:S01]  /*0050*/  ELECT P1, URZ, PT ;  /* 0x0000000000ff782f */ /* 0x000fe20003820000 */
[----:B------:R-:W1:Y:S01]  /*0060*/  LDCU.64 UR46, c[0x0][0x358] ;  /* 0x00006b00ff2e77ac */ /* 0x000e620008000a00 */
[----:B---3--:R-:W-:-:S04]  /*0070*/  UISETP.NE.U32.AND UP0, UPT, UR6, URZ, UPT ;  /* 0x000000ff0600728c */ /* 0x008fc8000bf05070 */
[----:B------:R-:W-:Y:S02]  /*0080*/  UISETP.NE.AND.EX UP0, UPT, UR7, URZ, UPT, UP0 ;  /* 0x000000ff0700728c */ /* 0x000fe4000bf05300 */
[----:B----4-:R-:W-:Y:S02]  /*0090*/  ULOP3.LUT UR5, UR37, 0x1, URZ, 0xc0, !UPT ;  /* 0x0000000125057892 */ /* 0x010fe4000f8ec0ff */
[----:B------:R-:W-:Y:S01]  /*00a0*/  ULOP3.LUT UR4, UR37, 0x1, URZ, 0x3c, !UPT ;  /* 0x0000000125047892 */ /* 0x000fe2000f8e3cff */
[----:B--2---:R-:W-:-:S05]  /*00b0*/  SHF.R.U32.HI R96, RZ, 0x5, R97 ;  /* 0x00000005ff607819 */ /* 0x004fca0000011661 */
[----:B------:R-:W2:Y:S02]  /*00c0*/  SHFL.IDX PT, R0, R96, RZ, 0x1f ;  /* 0x00001fff60007589 */ /* 0x000ea400000e0000 */
[----:B--2---:R-:W-:Y:S01]  /*00d0*/  R2UR UR10, R0 ;  /* 0x00000000000a72ca */ /* 0x004fe200000e0000 */
[----:B-1----:R-:W-:-:S14]  /*00e0*/  BRA.U UP0, `(.L_x_0) ;  /* 0x00000001002c7547 */ /* 0x002fdc000b800000 */
[----:B------:R-:W1:Y:S02]  /*00f0*/  LDCU.64 UR8, c[0x0][0x888] ;  /* 0x00011100ff0877ac */ /* 0x000e640008000a00 */
[----:B-1----:R-:W-:-:S04]  /*0100*/  UISETP.NE.U32.AND UP0, UPT, UR8, URZ, UPT ;  /* 0x000000ff0800728c */ /* 0x002fc8000bf05070 */
[----:B------:R-:W-:-:S09]  /*0110*/  UISETP.NE.AND.EX UP0, UPT, UR9, URZ, UPT, UP0 ;  /* 0x000000ff0900728c */ /* 0x000fd2000bf05300 */
[----:B------:R-:W-:Y:S05]  /*0120*/  BRA.U !UP0, `(.L_x_1) ;  /* 0x0000000108107547 */ /* 0x000fea000b800000 */
[----:B------:R-:W1:Y:S02]  /*0130*/  LDC.64 R2, c[0x0][0x888] ;  /* 0x00022200ff027b82 */ /* 0x000e640000000a00 */
[----:B-1----:R1:W5:Y:S01]  /*0140*/  LDG.E R49, desc[UR46][R2.64] ;  /* 0x0000002e02317981 */ /* 0x002362000c1e1900 */
[----:B------:R-:W-:Y:S01]  /*0150*/  HFMA2 R92, -RZ, RZ, 0, 5.9604644775390625e-08 ;  /* 0x00000001ff5c7431 */ /* 0x000fe200000001ff */
[----:B------:R-:W-:Y:S05]  /*0160*/  BRA `(.L_x_0) ;  /* 0x00000000000c7947 */ /* 0x000fea0003800000 */
.L_x_1:
[----:B------:R-:W1:Y:S01]  /*0170*/  LDCU UR8, c[0x0][0x880] ;  /* 0x00011000ff0877ac */ /* 0x000e620008000800 */
[----:B------:R-:W-:Y:S01]  /*0180*/  HFMA2 R92, -RZ, RZ, 0, 5.9604644775390625e-08 ;  /* 0x00000001ff5c7431 */ /* 0x000fe200000001ff */
[----:B-1----:R-:W-:-:S07]  /*0190*/  MOV R49, UR8 ;  /* 0x0000000800317c02 */ /* 0x002fce0008000f00 */
.L_x_0:
[----:B------:R-:W2:Y:S02]  /*01a0*/  LDCU.64 UR8, c[0x0][0x8b0] ;  /* 0x00011600ff0877ac */ /* 0x000ea40008000a00 */
[----:B--2---:R-:W-:-:S04]  /*01b0*/  UISETP.NE.U32.AND UP0, UPT, UR8, URZ, UPT ;  /* 0x000000ff0800728c */ /* 0x004fc8000bf05070 */
[----:B------:R-:W-:-:S09]  /*01c0*/  UISETP.NE.AND.EX UP0, UPT, UR9, URZ, UPT, UP0 ;  /* 0x000000ff0900728c */ /* 0x000fd2000bf05300 */
[----:B------:R-:W-:Y:S05]  /*01d0*/  BRA.U UP0, `(.L_x_2) ;  /* 0x0000000100247547 */ /* 0x000fea000b800000 */
[----:B------:R-:W2:Y:S02]  /*01e0*/  LDCU.64 UR8, c[0x0][0x8a8] ;  /* 0x00011500ff0877ac */ /* 0x000ea40008000a00 */
[----:B--2---:R-:W-:-:S04]  /*01f0*/  UISETP.NE.U32.AND UP0, UPT, UR8, URZ, UPT ;  /* 0x000000ff0800728c */ /* 0x004fc8000bf05070 */
[----:B------:R-:W-:-:S09]  /*0200*/  UISETP.NE.AND.EX UP0, UPT, UR9, URZ, UPT, UP0 ;  /* 0x000000ff0900728c */ /* 0x000fd2000bf05300 */
[----:B------:R-:W-:Y:S05]  /*0210*/  BRA.U !UP0, `(.L_x_3) ;  /* 0x00000001080c7547 */ /* 0x000fea000b800000 */
[----:B-1----:R-:W1:Y:S02]  /*0220*/  LDC.64 R2, c[0x0][0x8a8] ;  /* 0x00022a00ff027b82 */ /* 0x002e640000000a00 */
[----:B-1----:R2:W5:Y:S01]  /*0230*/  LDG.E R47, desc[UR46][R2.64] ;  /* 0x0000002e022f7981 */ /* 0x002562000c1e1900 */
[----:B------:R-:W-:Y:S05]  /*0240*/  BRA `(.L_x_2) ;  /* 0x0000000000087947 */ /* 0x000fea0003800000 */
.L_x_3:
[----:B------:R-:W2:Y:S02]  /*0250*/  LDCU UR8, c[0x0][0x8a0] ;  /* 0x00011400ff0877ac */ /* 0x000ea40008000800 */
[----:B--2---:R-:W-:Y:S02]  /*0260*/  MOV R47, UR8 ;  /* 0x00000008002f7c02 */ /* 0x004fe40008000f00 */
.L_x_2:
[----:B------:R-:W-:Y:S01]  /*0270*/  IMAD.U32 R0, RZ, RZ, UR10 ;  /* 0x0000000aff007e24 */ /* 0x000fe2000f8e00ff */
[----:B------:R-:W-:Y:S04]  /*0280*/  BSSY.RECONVERGENT B0, `(.L_x_4) ;  /* 0x000000c000007945 */ /* 0x000fe80003800200 */
[C---:B------:R-:W-:Y:S02]  /*0290*/  ISETP.NE.OR P2, PT, R0.reuse, 0x1, !P1 ;  /* 0x000000010000780c */ /* 0x040fe40004f45670 */
[----:B------:R-:W-:-:S11]  /*02a0*/  ISETP.NE.OR P0, PT, R0, 0x3, !P1 ;  /* 0x000000030000780c */ /* 0x000fd60004f05670 */
[----:B------:R-:W-:Y:S05]  /*02b0*/  @P2 BRA `(.L_x_5) ;  /* 0x0000000000202947 */ /* 0x000fea0003800000 */
[----:B------:R-:W3:Y:S02]  /*02c0*/  LDCU.64 UR8, c[0x0][0x348] ;  /* 0x00006900ff0877ac */ /* 0x000ee40008000a00 */
[----:B---3--:R-:W-:Y:S02]  /*02d0*/  UIADD3 UR12, UP1, UPT, UR8, 0x80, URZ ;  /* 0x00000080080c7890 */ /* 0x008fe4000ff3e0ff */
[----:B------:R-:W-:Y:S02]  /*02e0*/  UIADD3 UR8, UP0, UPT, UR8, 0x180, URZ ;  /* 0x0000018008087890 */ /* 0x000fe4000ff1e0ff */
[----:B------:R-:W-:Y:S02]  /*02f0*/  UIADD3.X UR13, UPT, UPT, URZ, UR9, URZ, UP1, !UPT ;  /* 0x00000009ff0d7290 */ /* 0x000fe40008ffe4ff */
[----:B------:R-:W-:-:S07]  /*0300*/  UIADD3.X UR9, UPT, UPT, URZ, UR9, URZ, UP0, !UPT ;  /* 0x00000009ff097290 */ /* 0x000fce00087fe4ff */
[----:B------:R3:W-:Y:S02]  /*0310*/  UTMACCTL.PF [UR12] ;  /* 0x000000000c0079b9 */ /* 0x0007e40008040000 */
[----:B------:R3:W-:Y:S02]  /*0320*/  UTMACCTL.PF [UR8] ;  /* 0x00000000080079b9 */ /* 0x0007e40008040000 */
[----:B---3--:R-:W-:Y:S01]  /*0330*/  NOP ;  /* 0x0000000000007918 */ /* 0x008fe20000000000 */
.L_x_5:
[----:B------:R-:W-:Y:S05]  /*0340*/  BSYNC.RECONVERGENT B0 ;  /* 0x0000000000007941 */ /* 0x000fea0003800200 */
.L_x_4:
[----:B------:R-:W-:Y:S04]  /*0350*/  BSSY.RECONVERGENT B0, `(.L_x_6) ;  /* 0x000000a000007945 */ /* 0x000fe80003800200 */
        /* <DEDUP_REMOVED lines=9> */
.L_x_7:
[----:B------:R-:W-:Y:S05]  /*03f0*/  BSYNC.RECONVERGENT B0 ;  /* 0x0000000000007941 */ /* 0x000fea0003800200 */
.L_x_6:
[----:B------:R-:W3:Y:S01]  /*0400*/  LDCU.64 UR8, c[0x0][0x888] ;  /* 0x00011100ff0877ac */ /* 0x000ee20008000a00 */
[----:B------:R-:W-:Y:S02]  /*0410*/  UISETP.EQ.U32.AND UP1, UPT, UR6, URZ, UPT ;  /* 0x000000ff0600728c */ /* 0x000fe4000bf22070 */
[----:B------:R-:W-:Y:S02]  /*0420*/  UPLOP3.LUT UP5, UPT, UPT, UPT, UPT, 0x80, 0x8 ;  /* 0x000000000008789c */ /* 0x000fe40003faf070 */
[----:B---3--:R-:W-:-:S04]  /*0430*/  UISETP.NE.U32.AND UP0, UPT, UR8, URZ, UPT ;  /* 0x000000ff0800728c */ /* 0x008fc8000bf05070 */
[----:B------:R-:W-:-:S04]  /*0440*/  UISETP.NE.AND.EX UP0, UPT, UR9, URZ, UPT, UP0 ;  /* 0x000000ff0900728c */ /* 0x000fc8000bf05300 */
[----:B------:R-:W-:-:S04]  /*0450*/  UISETP.EQ.OR.EX UP2, UPT, UR7, URZ, !UP0, UP1 ;  /* 0x000000ff0700728c */ /* 0x000fc8000c742710 */
[----:B------:R-:W-:-:S05]  /*0460*/  UP2UR UR53, UPR, URZ, 0x4 ;  /* 0x00000004ff357883 */ /* 0x000fca0008000000 */
[----:B------:R-:W-:Y:S07]  /*0470*/  BRA.U !UP2, `(.L_x_8) ;  /* 0x000000010a207547 */ /* 0x000fee000b800000 */
[----:B------:R-:W-:Y:S01]  /*0480*/  UISETP.NE.U32.AND UP2, UPT, UR6, URZ, UPT ;  /* 0x000000ff0600728c */ /* 0x000fe2000bf45070 */
[----:B-----5:R-:W-:Y:S01]  /*0490*/  FSETP.NEU.AND P0, PT, R49, RZ, PT ;  /* 0x000000ff3100720b */ /* 0x020fe20003f0d000 */
[----:B------:R-:W-:Y:S02]  /*04a0*/  USEL UR6, URZ, 0xffffffff, UP0 ;  /* 0xffffffffff067887 */ /* 0x000fe40008000000 */
[----:B------:R-:W-:-:S10]  /*04b0*/  UISETP.NE.AND.EX UP2, UPT, UR7, URZ, UPT, UP2 ;  /* 0x000000ff0700728c */ /* 0x000fd4000bf45320 */
[----:B------:R-:W-:Y:S01]  /*04c0*/  VOTEU.ANY UP1, P0 ;  /* 0x0000000000ff7886 */ /* 0x000fe20000020100 */
[----:B------:R-:W-:-:S04]  /*04d0*/  @!UP2 USEL UR6, URZ, 0xffffffff, UP1 ;  /* 0xffffffffff06a887 */ /* 0x000fc80008800000 */
[----:B------:R-:W-:-:S04]  /*04e0*/  ULOP3.LUT UR6, UR6, 0x1, URZ, 0xc0, !UPT ;  /* 0x0000000106067892 */ /* 0x000fc8000f8ec0ff */
[----:B------:R-:W-:-:S11]  /*04f0*/  UISETP.NE.U32.AND UP5, UPT, UR6, 0x1, UPT ;  /* 0x000000010600788c */ /* 0x000fd6000bfa5070 */
.L_x_8:
[----:B------:R-:W3:Y:S01]  /*0500*/  SHFL.IDX PT, R0, R96, RZ, 0x1f ;  /* 0x00001fff60007589 */ /* 0x000ee200000e0000 */
[----:B------:R-:W-:-:S04]  /*0510*/  UISETP.NE.AND UP1, UPT, UR10, 0x2, UPT ;  /* 0x000000020a00788c */ /* 0x000fc8000bf25270 */
[----:B------:R-:W-:Y:S02]  /*0520*/  UISETP.EQ.AND UP2, UPT, UR5, URZ, !UP1 ;  /* 0x000000ff0500728c */ /* 0x000fe4000cf42270 */
[----:B------:R-:W-:-:S04]  /*0530*/  USEL UR7, URZ, 0x1, UP1 ;  /* 0x00000001ff077887 */ /* 0x000fc80008800000 */
[----:B------:R-:W-:Y:S02]  /*0540*/  PLOP3.LUT P5, PT, P1, PT, UP2, 0x80, 0x8 ;  /* 0x000000000008781c */ /* 0x000fe40000faf028 */
[----:B---3--:R-:W-:-:S13]  /*0550*/  ISETP.NE.AND P0, PT, R0, RZ, PT ;  /* 0x000000ff0000720c */ /* 0x008fda0003f05270 */
[----:B------:R-:W-:Y:S05]  /*0560*/  @P0 BRA `(.L_x_9) ;  /* 0x00000000004c0947 */ /* 0x000fea0003800000 */
[----:B------:R-:W-:Y:S01]  /*0570*/  UMOV UR8, 0x400 ;  /* 0x0000040000087882 */ /* 0x000fe20000000000 */
[----:B------:R-:W-:Y:S01]  /*0580*/  UMOV UR6, 0x1 ;  /* 0x0000000100067882 */ /* 0x000fe20000000000 */
[----:B------:R-:W-:Y:S02]  /*0590*/  ULEA UR8, UR37, UR8, 0x18 ;  /* 0x0000000825087291 */ /* 0x000fe4000f8ec0ff */
[----:B------:R-:W-:-:S04]  /*05a0*/  UIADD3 UR12, UPT, UPT, -UR6, 0x100000, URZ ;  /* 0x00100000060c7890 */ /* 0x000fc8000fffe1ff */
[----:B------:R-:W-:Y:S02]  /*05b0*/  USHF.L.U32 UR13, UR12, 0xb, URZ ;  /* 0x0000000b0c0d7899 */ /* 0x000fe400080006ff */
[----:B------:R-:W-:Y:S01]  /*05c0*/  USHF.L.U32 UR12, UR12, 0x1, URZ ;  /* 0x000000010c0c7899 */ /* 0x000fe200080006ff */
[----:B------:R-:W-:Y:S01]  /*05d0*/  ELECT P0, URZ, PT ;  /* 0x0000000000ff782f */ /* 0x000fe20003800000 */
[----:B------:R-:W3:Y:S10]  /*05e0*/  FENCE.VIEW.ASYNC.S ;  /* 0x00000000000073c6 */ /* 0x000ef40000000000 */
[----:B---3--:R3:W4:Y:S01]  /*05f0*/  SYNCS.EXCH.64 URZ, [UR8], UR12 ;  /* 0x0000000c08ff75b2 */ /* 0x0087220008000100 */
[----:B------:R3:W1:Y:S01]  /*0600*/  SYNCS.EXCH.64 URZ, [UR8+0x28], UR12 ;  /* 0x0000280c08ff75b2 */ /* 0x0006620008000100 */
        /* <DEDUP_REMOVED lines=8> */
[----:B------:R-:W-:Y:S01]  /*0690*/  NOP ;  /* 0x0000000000007918 */ /* 0x000fe20000000000 */
.L_x_9:
[----:B------:R-:W2:Y:S01]  /*06a0*/  SHFL.IDX PT, R0, R96, RZ, 0x1f ;  /* 0x00001fff60007589 */ /* 0x000ea200000e0000 */
[----:B------:R-:W-:Y:S01]  /*06b0*/  NOP ;  /* 0x0000000000007918 */ /* 0x000fe20000000000 */
[----:B--2---:R-:W-:-:S13]  /*06c0*/  ISETP.NE.AND P0, PT, R0, 0x1, PT ;  /* 0x000000010000780c */ /* 0x004fda0003f05270 */
[----:B------:R-:W-:Y:S05]  /*06d0*/  @P0 BRA `(.L_x_10) ;  /* 0x00000000004c0947 */ /* 0x000fea0003800000 */
[----:B------:R-:W-:Y:S01]  /*06e0*/  UMOV UR9, 0x400 ;  /* 0x0000040000097882 */ /* 0x000fe20000000000 */
[----:B---3--:R-:W-:Y:S01]  /*06f0*/  UMOV UR8, 0x20 ;  /* 0x0000002000087882 */ /* 0x008fe20000000000 */
[----:B------:R-:W-:Y:S01]  /*0700*/  UMOV UR6, 0x80 ;  /* 0x0000008000067882 */ /* 0x000fe20000000000 */
[----:B------:R-:W-:Y:S02]  /*0710*/  ULEA UR9, UR37, UR9, 0x18 ;  /* 0x0000000925097291 */ /* 0x000fe4000f8ec0ff */
[----:B------:R-:W-:-:S04]  /*0720*/  UIADD3 UR12, UPT, UPT, -UR8, 0x100000, URZ ;  /* 0x00100000080c7890 */ /* 0x000fc8000fffe1ff */
[----:B------:R-:W-:Y:S02]  /*0730*/  USHF.L.U32 UR13, UR12, 0xb, URZ ;  /* 0x0000000b0c0d7899 */ /* 0x000fe400080006ff */
[----:B------:R-:W-:Y:S02]  /*0740*/  USHF.L.U32 UR12, UR12, 0x1, URZ ;  /* 0x000000010c0c7899 */ /* 0x000fe400080006ff */
[----:B------:R-:W-:-:S04]  /*0750*/  UIADD3 UR14, UPT, UPT, -UR6, 0x100000, URZ ;  /* 0x00100000060e7890 */ /* 0x000fc8000fffe1ff */
[----:B------:R-:W-:Y:S02]  /*0760*/  USHF.L.U32 UR15, UR14, 0xb, URZ ;  /* 0x0000000b0e0f7899 */ /* 0x000fe400080006ff */
[----:B------:R-:W-:Y:S01]  /*0770*/  USHF.L.U32 UR14, UR14, 0x1, URZ ;  /* 0x000000010e0e7899 */ /* 0x000fe200080006ff */
[----:B------:R-:W-:Y:S01]  /*0780*/  ELECT P0, URZ, PT ;  /* 0x0000000000ff782f */ /* 0x000fe20003800000 */
[----:B------:R-:W2:Y:S02]  /*0790*/  FENCE.VIEW.ASYNC.S ;  /* 0x00000000000073c6 */ /* 0x000ea40000000000 */
[----:B--2---:R2:W3:Y:S08]  /*07a0*/  SYNCS.EXCH.64 URZ, [UR9+0x50], UR12 ;  /* 0x0000500c09ff75b2 */ /* 0x0044f00008000100 */
[----:B------:R2:W1:Y:S01]  /*07b0*/  SYNCS.EXCH.64 URZ, [UR9+0x68], UR14 ;  /* 0x0000680e09ff75b2 */ /* 0x0004620008000100 */
[----:B------:R2:W1:Y:S01]  /*07c0*/  SYNCS.EXCH.64 URZ, [UR9+0x58], UR12 ;  /* 0x0000580c09ff75b2 */ /* 0x0004620008000100 */
[----:B------:R2:W1:Y:S01]  /*07d0*/  SYNCS.EXCH.64 URZ, [UR9+0x70], UR14 ;  /* 0x0000700e09ff75b2 */ /* 0x0004620008000100 */
[----:B------:R2:W1:Y:S01]  /*07e0*/  SYNCS.EXCH.64 URZ, [UR9+0x60], UR12 ;  /* 0x0000600c09ff75b2 */ /* 0x0004620008000100 */
[----:B------:R2:W1:Y:S01]  /*07f0*/  SYNCS.EXCH.64 URZ, [UR9+0x78], UR14 ;  /* 0x0000780e09ff75b2 */ /* 0x0004620008000100 */
[----:B------:R-:W-:Y:S01]  /*0800*/  NOP ;  /* 0x0000000000007918 */ /* 0x000fe20000000000 */
.L_x_10:
[----:B------:R-:W4:Y:S01]  /*0810*/  SHFL.IDX PT, R0, R96, RZ, 0x1f ;  /* 0x00001fff60007589 */ /* 0x000f2200000e0000 */
[----:B------:R-:W-:Y:S01]  /*0820*/  NOP ;  /* 0x0000000000007918 */ /* 0x000fe20000000000 */
[----:B----4-:R-:W-:-:S13]  /*0830*/  ISETP.NE.AND P0, PT, R0, 0x3, PT ;  /* 0x000000030000780c */ /* 0x010fda0003f05270 */
[----:B------:R-:W-:Y:S05]  /*0840*/  @P0 BRA `(.L_x_11) ;  /* 0x00000000002c0947 */ /* 0x000fea0003800000 */
[----:B---3--:R-:W-:Y:S01]  /*0850*/  UMOV UR8, 0x400 ;  /* 0x0000040000087882 */ /* 0x008fe20000000000 */
[----:B------:R-:W-:Y:S01]  /*0860*/  UMOV UR6, 0x20 ;  /* 0x0000002000067882 */ /* 0x000fe20000000000 */
[----:B------:R-:W-:Y:S02]  /*0870*/  ULEA UR8, UR37, UR8, 0x18 ;  /* 0x0000000825087291 */ /* 0x000fe4000f8ec0ff */
[----:B--2---:R-:W-:-:S04]  /*0880*/  UIADD3 UR12, UPT, UPT, -UR6, 0x100000, URZ ;  /* 0x00100000060c7890 */ /* 0x004fc8000fffe1ff */
[----:B------:R-:W-:Y:S02]  /*0890*/  USHF.L.U32 UR13, UR12, 0xb, URZ ;  /* 0x0000000b0c0d7899 */ /* 0x000fe400080006ff */
[----:B------:R-:W-:Y:S01]  /*08a0*/  USHF.L.U32 UR12, UR12, 0x1, URZ ;  /* 0x000000010c0c7899 */ /* 0x000fe200080006ff */
[----:B------:R-:W-:Y:S01]  /*08b0*/  ELECT P0, URZ, PT ;  /* 0x0000000000ff782f */ /* 0x000fe20003800000 */
[----:B------:R-:W2:Y:S10]  /*08c0*/  FENCE.VIEW.ASYNC.S ;  /* 0x00000000000073c6 */ /* 0x000eb40000000000 */
[----:B--2---:R4:W2:Y:S01]  /*08d0*/  SYNCS.EXCH.64 URZ, [UR8+0x80], UR12 ;  /* 0x0000800c08ff75b2 */ /* 0x0048a20008000100 */
[----:B------:R4:W3:Y:S02]  /*08e0*/  SYNCS.EXCH.64 URZ, [UR8+0x88], UR12 ;  /* 0x0000880c08ff75b2 */ /* 0x0008e40008000100 */
[----:B----4-:R-:W-:Y:S01]  /*08f0*/  NOP ;  /* 0x0000000000007918 */ /* 0x010fe20000000000 */
.L_x_11:
[----:B------:R-:W4:Y:S01]  /*0900*/  SHFL.IDX PT, R0, R96, RZ, 0x1f ;  /* 0x00001fff60007589 */ /* 0x000f2200000e0000 */
[----:B------:R-:W-:Y:S01]  /*0910*/  NOP ;  /* 0x0000000000007918 */ /* 0x000fe20000000000 */
[----:B----4-:R-:W-:-:S13]  /*0920*/  ISETP.NE.AND P0, PT, R0, 0x4, PT ;  /* 0x000000040000780c */ /* 0x010fda0003f05270 */
[----:B------:R-:W-:Y:S05]  /*0930*/  @P0 BRA `(.L_x_12) ;  /* 0x0000000000480947 */ /* 0x000fea0003800000 */
[----:B--2---:R-:W-:Y:S01]  /*0940*/  UMOV UR9, 0x1e0 ;  /* 0x000001e000097882 */ /* 0x004fe20000000000 */
[----:B---3--:R-:W-:Y:S01]  /*0950*/  UMOV UR8, 0x400 ;  /* 0x0000040000087882 */ /* 0x008fe20000000000 */
[----:B------:R-:W-:Y:S01]  /*0960*/  USEL UR9, UR9, 0x1a0, UP5 ;  /* 0x000001a009097887 */ /* 0x000fe2000a800000 */
        /* <DEDUP_REMOVED lines=10> */
[----:B--2---:R4:W2:Y:S08]  /*0a10*/  SYNCS.EXCH.64 URZ, [UR8+0x90], UR12 ;  /* 0x0000900c08ff75b2 */ /* 0x0048b00008000100 */
[----:B------:R4:W3:Y:S01]  /*0a20*/  SYNCS.EXCH.64 URZ, [UR8+0xa0], UR14 ;  /* 0x0000a00e08ff75b2 */ /* 0x0008e20008000100 */
[----:B------:R4:W1:Y:S01]  /*0a30*/  SYNCS.EXCH.64 URZ, [UR8+0x98], UR12 ;  /* 0x0000980c08ff75b2 */ /* 0x0008620008000100 */
[----:B------:R4:W1:Y:S02]  /*0a40*/  SYNCS.EXCH.64 URZ, [UR8+0xa8], UR14 ;  /* 0x0000a80e08ff75b2 */ /* 0x0008640008000100 */
[----:B----4-:R-:W-:Y:S01]  /*0a50*/  NOP ;  /* 0x0000000000007918 */ /* 0x010fe20000000000 */
.L_x_12:
[----:B------:R-:W4:Y:S01]  /*0a60*/  SHFL.IDX PT, R0, R96, RZ, 0x1f ;  /* 0x00001fff60007589 */ /* 0x000f2200000e0000 */
[----:B------:R-:W-:Y:S01]  /*0a70*/  NOP ;  /* 0x0000000000007918 */ /* 0x000fe20000000000 */
[----:B----4-:R-:W-:-:S13]  /*0a80*/  ISETP.NE.AND P0, PT, R0, 0x5, PT ;  /* 0x000000050000780c */ /* 0x010fda0003f05270 */
[----:B------:R-:W-:Y:S05]  /*0a90*/  @P0 BRA `(.L_x_13) ;  /* 0x0000000000540947 */ /* 0x000fea0003800000 */
[----:B--2---:R-:W-:Y:S01]  /*0aa0*/  UMOV UR9, 0x400 ;  /* 0x0000040000097882 */ /* 0x004fe20000000000 */
        /* <DEDUP_REMOVED lines=14> */
[----:B------:R4:W1:Y:S01]  /*0b90*/  SYNCS.EXCH.64 URZ, [UR9+0xd8], UR14 ;  /* 0x0000d80e09ff75b2 */ /* 0x0008620008000100 */
[----:B------:R4:W1:Y:S01]  /*0ba0*/  SYNCS.EXCH.64 URZ, [UR9+0xc0], UR12 ;  /* 0x0000c00c09ff75b2 */ /* 0x0008620008000100 */
[----:B------:R4:W1:Y:S01]  /*0bb0*/  SYNCS.EXCH.64 URZ, [UR9+0xe0], UR14 ;  /* 0x0000e00e09ff75b2 */ /* 0x0008620008000100 */
[----:B------:R4:W1:Y:S01]  /*0bc0*/  SYNCS.EXCH.64 URZ, [UR9+0xc8], UR12 ;  /* 0x0000c80c09ff75b2 */ /* 0x0008620008000100 */
[----:B------:R4:W1:Y:S02]  /*0bd0*/  SYNCS.EXCH.64 URZ, [UR9+0xe8], UR14 ;  /* 0x0000e80e09ff75b2 */ /* 0x0008640008000100 */
[----:B----4-:R-:W-:Y:S01]  /*0be0*/  NOP ;  /* 0x0000000000007918 */ /* 0x010fe20000000000 */
.L_x_13:
[----:B------:R-:W4:Y:S01]  /*0bf0*/  SHFL.IDX PT, R0, R96, RZ, 0x1f ;  /* 0x00001fff60007589 */ /* 0x000f2200000e0000 */
[----:B------:R-:W-:Y:S01]  /*0c00*/  ISETP.NE.OR P1, PT, RZ, UR10, !P1 ;  /* 0x0000000aff007c0c */ /* 0x000fe2000cf25670 */
        /* <DEDUP_REMOVED lines=12> */
[----:B------:R4:W3:Y:S01]  /*0cd0*/  SYNCS.EXCH.64 URZ, [UR8+0x100], UR12 ;  /* 0x0001000c08ff75b2 */ /* 0x0008e20008000100 */
[----:B------:R4:W1:Y:S01]  /*0ce0*/  SYNCS.EXCH.64 URZ, [UR8+0xf8], UR12 ;  /* 0x0000f80c08ff75b2 */ /* 0x0008620008000100 */
[----:B------:R4:W1:Y:S02]  /*0cf0*/  SYNCS.EXCH.64 URZ, [UR8+0x108], UR12 ;  /* 0x0001080c08ff75b2 */ /* 0x0008640008000100 */
[----:B----4-:R-:W-:Y:S01]  /*0d00*/  NOP ;  /* 0x0000000000007918 */ /* 0x010fe20000000000 */
.L_x_14:
[----:B------:R-:W-:Y:S01]  /*0d10*/  VOTEU.ALL UP1, P1 ;  /* 0x0000000000ff7886 */ /* 0x000fe20000820000 */
[----:B---3--:R-:W3:Y:S01]  /*0d20*/  LDCU UR8, c[0x0][0x36c] ;  /* 0x00006d80ff0877ac */ /* 0x008ee20008000800 */
[----:B------:R-:W-:Y:S01]  /*0d30*/  NOP ;  /* 0x0000000000007918 */ /* 0x000fe20000000000 */
[----:B------:R-:W-:Y:S01]  /*0d40*/  LOP3.LUT R10, R97, 0x1f, RZ, 0xc0, !PT ;  /* 0x0000001f610a7812 */ /* 0x000fe200078ec0ff */
[----:B--2---:R-:W-:Y:S01]  /*0d50*/  UMOV UR12, 0x20 ;  /* 0x00000020000c7882 */ /* 0x004fe20000000000 */
[----:B------:R-:W-:Y:S01]  /*0d60*/  @!UP1 UMOV UR6, 0x400 ;  /* 0x0000040000069882 */ /* 0x000fe20000000000 */
[----:B------:R-:W-:-:S04]  /*0d70*/  @!UP1 UIADD3 UR12, UPT, UPT, -UR12, 0x100000, URZ ;  /* 0x001000000c0c9890 */ /* 0x000fc8000fffe1ff */
[----:B------:R-:W-:Y:S02]  /*0d80*/  @!UP1 USHF.L.U32 UR13, UR12, 0xb, URZ ;  /* 0x0000000b0c0d9899 */ /* 0x000fe400080006ff */
[----:B------:R-:W-:Y:S02]  /*0d90*/  @!UP1 USHF.L.U32 UR12, UR12, 0x1, URZ ;  /* 0x000000010c0c9899 */ /* 0x000fe400080006ff */
[----:B------:R-:W-:Y:S01]  /*0da0*/  @!UP1 ULEA UR6, UR37, UR6, 0x18 ;  /* 0x0000000625069291 */ /* 0x000fe2000f8ec0ff */
[----:B------:R-:W-:Y:S01]  /*0db0*/  VOTEU.ALL UP1, P1 ;  /* 0x0000000000ff7886 */ /* 0x000fe20000820000 */
[----:B------:R-:W-:Y:S01]  /*0dc0*/  UISETP.NE.AND UP4, UPT, UR10, URZ, UPT ;  /* 0x000000ff0a00728c */ /* 0x000fe2000bf85270 */
[----:B------:R-:W2:Y:S09]  /*0dd0*/  FENCE.VIEW.ASYNC.S ;  /* 0x00000000000073c6 */ /* 0x000eb20000000000 */
[----:B--2---:R2:W4:Y:S01]  /*0de0*/  @!UP1 SYNCS.EXCH.64 URZ, [UR6+0x110], UR12 ;  /* 0x0001100c06ff95b2 */ /* 0x0045220008000100 */
[----:B---3--:R-:W-:-:S09]  /*0df0*/  UISETP.EQ.U32.AND UP1, UPT, UR8, 0x1, UPT ;  /* 0x000000010800788c */ /* 0x008fd2000bf22070 */
[----:B------:R-:W-:Y:S05]  /*0e00*/  BRA.U !UP1, `(.L_x_15) ;  /* 0x0000000109087547 */ /* 0x000fea000b800000 */
[----:B-1--4-:R-:W-:Y:S01]  /*0e10*/  UCGABAR_ARV ;  /* 0x00000000000079c7 */ /* 0x012fe20008000000 */
[----:B------:R-:W-:Y:S05]  /*0e20*/  BRA `(.L_x_16) ;  /* 0x0000000000047947 */ /* 0x000fea0003800000 */
.L_x_15:
[----:B-1--4-:R-:W-:Y:S01]  /*0e30*/  NOP ;  /* 0x0000000000007918 */ /* 0x012fe20000000000 */
.L_x_16:
[----:B------:R-:W1:Y:S01]  /*0e40*/  S2R R15, SR_CTAID.Y ;  /* 0x00000000000f7919 */ /* 0x000e620000002600 */
[----:B------:R-:W-:-:S05]  /*0e50*/  CS2R.32 R91, SR_CgaSize ;  /* 0x00000000005b7805 */ /* 0x000fca0000008a00 */
[----:B------:R-:W-:-:S05]  /*0e60*/  IMAD R91, R91, -0xa0, RZ ;  /* 0xffffff605b5b7824 */ /* 0x000fca00078e02ff */
[----:B--2---:R-:W-:-:S14]  /*0e70*/  R2UR UR6, R91 ;  /* 0x000000005b0672ca */ /* 0x004fdc00000e0000 */
[----:B------:R-:W2:Y:S01]  /*0e80*/  LDCU UR6, c[0x0][UR6+0x2b4] ;  /* 0x00005680060677ac */ /* 0x000ea20008000800 */
[----:B------:R-:W-:-:S05]  /*0e90*/  CS2R.32 R0, SR_CgaSize ;  /* 0x0000000000007805 */ /* 0x000fca0000008a00 */
[----:B------:R-:W-:-:S06]  /*0ea0*/  IMAD R0, R0, -0xa0, RZ ;  /* 0xffffff6000007824 */ /* 0x000fcc00078e02ff */
[----:B------:R-:W3:Y:S01]  /*0eb0*/  LDC R0, c[0x0][R0+0x2a4] ;  /* 0x0000a90000007b82 */ /* 0x000ee20000000800 */
[----:B------:R-:W-:Y:S01]  /*0ec0*/  PRMT R8, RZ, 0x7610, R8 ;  /* 0x00007610ff087816 */ /* 0x000fe20000000008 */
[----:B------:R-:W4:Y:S01]  /*0ed0*/  S2R R9, SR_CTAID.X ;  /* 0x0000000000097919 */ /* 0x000f220000002500 */
[----:B------:R-:W-:-:S05]  /*0ee0*/  CS2R.32 R91, SR_CgaSize ;  /* 0x00000000005b7805 */ /* 0x000fca0000008a00 */
[----:B------:R-:W-:-:S05]  /*0ef0*/  IMAD R91, R91, -0xa0, RZ ;  /* 0xffffff605b5b7824 */ /* 0x000fca00078e02ff */
[----:B------:R-:W-:-:S14]  /*0f00*/  R2UR UR8, R91 ;  /* 0x000000005b0872ca */ /* 0x000fdc00000e0000 */
[----:B------:R-:W3:Y:S01]  /*0f10*/  LDCU UR8, c[0x0][UR8+0x2b0] ;  /* 0x00005600080877ac */ /* 0x000ee20008000800 */
[----:B------:R-:W-:Y:S01]  /*0f20*/  UISETP.NE.AND UP2, UPT, UR10, 0x2, UPT ;  /* 0x000000020a00788c */ /* 0x000fe2000bf45270 */
[----:B------:R-:W2:Y:S01]  /*0f30*/  LDC R11, c[0x0][0xb24] ;  /* 0x0002c900ff0b7b82 */ /* 0x000ea20000000800 */
[----:B------:R-:W-:-:S05]  /*0f40*/  CS2R.32 R2, SR_CgaSize ;  /* 0x0000000000027805 */ /* 0x000fca0000008a00 */
[----:B------:R-:W-:-:S06]  /*0f50*/  IMAD R2, R2, -0xa0, RZ ;  /* 0xffffff6002027824 */ /* 0x000fcc00078e02ff */
[----:B------:R-:W3:Y:S08]  /*0f60*/  LDC R2, c[0x0][R2+0x2a0] ;  /* 0x0000a80002027b82 */ /* 0x000ef00000000800 */
[----:B------:R-:W3:Y:S01]  /*0f70*/  LDC R40, c[0x0][0xb24] ;  /* 0x0002c900ff287b82 */ /* 0x000ee20000000800 */
[----:B-1----:R-:W-:-:S07]  /*0f80*/  I2FP.F32.U32 R90, R15 ;  /* 0x0000000f005a7245 */ /* 0x002fce0000201000 */
[----:B------:R-:W1:Y:S01]  /*0f90*/  S2UR UR36, SR_CTAID.Z ;  /* 0x00000000002479c3 */ /* 0x000e620000002700 */
[----:B--2---:R-:W-:Y:S01]  /*0fa0*/  ISETP.GE.AND P0, PT, R11, 0x1, PT ;  /* 0x000000010b00780c */ /* 0x004fe20003f06270 */
[----:B----4-:R-:W-:Y:S01]  /*0fb0*/  IMAD.MOV.U32 R14, RZ, RZ, R9 ;  /* 0x000000ffff0e7224 */ /* 0x010fe200078e0009 */
[----:B------:R-:W-:Y:S01]  /*0fc0*/  I2FP.F32.U32 R91, R9 ;  /* 0x00000009005b7245 */ /* 0x000fe20000201000 */
[----:B------:R-:W-:Y:S01]  /*0fd0*/  FMUL R90, R90, UR6 ;  /* 0x000000065a5a7c20 */ /* 0x000fe20008400000 */
[----:B------:R-:W2:Y:S03]  /*0fe0*/  LDCU UR6, c[0x0][0xb30] ;  /* 0x00016600ff0677ac */ /* 0x000ea60008000800 */
[----:B---3--:R-:W-:Y:S02]  /*0ff0*/  FMUL R91, R91, UR8 ;  /* 0x000000085b5b7c20 */ /* 0x008fe40008400000 */
[----:B------:R-:W3:Y:S08]  /*1000*/  F2I.U32.TRUNC.NTZ R90, R90 ;  /* 0x0000005a005a7305 */ /* 0x000ef0000020f000 */
[----:B------:R-:W4:Y:S01]  /*1010*/  F2I.U32.TRUNC.NTZ R91, R91 ;  /* 0x0000005b005b7305 */ /* 0x000f22000020f000 */
[----:B--2---:R-:W-:Y:S01]  /*1020*/  UISETP.NE.AND UP3, UPT, UR6, 0x1, UPT ;  /* 0x000000010600788c */ /* 0x004fe2000bf65270 */
[----:B---3--:R-:W-:-:S05]  /*1030*/  IADD3 R90, PT, PT, -R90, RZ, RZ ;  /* 0x000000ff5a5a7210 */ /* 0x008fca0007ffe1ff */
[----:B------:R-:W-:Y:S01]  /*1040*/  IMAD R90, R0, R90, R15 ;  /* 0x0000005a005a7224 */ /* 0x000fe200078e020f */
[----:B------:R-:W-:Y:S01]  /*1050*/  PRMT R0, RZ, 0x7610, R0 ;  /* 0x00007610ff007816 */ /* 0x000fe20000000000 */
[----:B----4-:R-:W-:-:S04]  /*1060*/  IMAD.MOV R91, RZ, RZ, -R91 ;  /* 0x000000ffff5b7224 */ /* 0x010fc800078e0a5b */
[----:B------:R-:W-:Y:S01]  /*1070*/  IMAD R91, R2, R91, R9 ;  /* 0x0000005b025b7224 */ /* 0x000fe200078e0209 */
[----:B-1----:R-:W-:Y:S06]  /*1080*/  BRA.U UP4, `(.L_x_17) ;  /* 0x0000000104247547 */ /* 0x002fec000b800000 */
[----:B------:R-:W-:Y:S01]  /*1090*/  ISETP.NE.AND P1, PT, R90, RZ, PT ;  /* 0x000000ff5a00720c */ /* 0x000fe20003f25270 */
[----:B------:R-:W-:Y:S01]  /*10a0*/  IMAD.MOV.U32 R0, RZ, RZ, 0x3 ;  /* 0x00000003ff007424 */ /* 0x000fe200078e00ff */
[C---:B------:R-:W-:Y:S02]  /*10b0*/  LOP3.LUT R2, R91.reuse, 0xfffffffe, RZ, 0xc0, !PT ;  /* 0xfffffffe5b027812 */ /* 0x040fe400078ec0ff */
[----:B------:R-:W-:Y:S02]  /*10c0*/  ISETP.LT.U32.OR P1, PT, R91, 0x2, !P1 ;  /* 0x000000025b00780c */ /* 0x000fe40004f21470 */
[----:B------:R-:W-:Y:S02]  /*10d0*/  SHF.L.U32 R0, R0, R2, RZ ;  /* 0x0000000200007219 */ /* 0x000fe400000006ff */
[----:B------:R-:W-:Y:S02]  /*10e0*/  SEL R4, RZ, 0x1, !P1 ;  /* 0x00000001ff047807 */ /* 0x000fe40004800000 */
[----:B------:R-:W-:-:S05]  /*10f0*/  SEL R3, RZ, 0x2, !P1 ;  /* 0x00000002ff037807 */ /* 0x000fca0004800000 */
[----:B------:R-:W-:-:S05]  /*1100*/  IMAD.IADD R3, R4, 0x1, R3 ;  /* 0x0000000104037824 */ /* 0x000fca00078e0203 */
[----:B------:R-:W-:Y:S02]  /*1110*/  PRMT R8, R3, 0x7610, R8 ;  /* 0x0000761003087816 */ /* 0x000fe40000000008 */
.L_x_17:
[----:B------:R-:W-:Y:S05]  /*1120*/  @!P0 BRA `(.L_x_18) ;  /* 0x0000000000b88947 */ /* 0x000fea0003800000 */
[----:B------:R-:W1:Y:S01]  /*1130*/  LDC.64 R4, c[0x0][0xb18] ;  /* 0x0002c600ff047b82 */ /* 0x000e620000000a00 */
[----:B------:R-:W-:-:S07]  /*1140*/  ISETP.NE.AND P0, PT, R11, 0x1, PT ;  /* 0x000000010b00780c */ /* 0x000fce0003f05270 */
[----:B------:R-:W2:Y:S08]  /*1150*/  LDC R14, c[0x0][0xb0c] ;  /* 0x0002c300ff0e7b82 */ /* 0x000eb00000000800 */
[----:B------:R-:W3:Y:S08]  /*1160*/  LDC R16, c[0x0][0x370] ;  /* 0x0000dc00ff107b82 */ /* 0x000ef00000000800 */
[----:B------:R-:W4:Y:S01]  /*1170*/  LDC R13, c[0x0][0x374] ;  /* 0x0000dd00ff0d7b82 */ /* 0x000f220000000800 */
[----:B-1----:R-:W-:-:S07]  /*1180*/  ISETP.NE.AND P1, PT, R4, 0x1, PT ;  /* 0x000000010400780c */ /* 0x002fce0003f25270 */
[----:B------:R-:W3:Y:S01]  /*1190*/  LDC.64 R6, c[0x0][0xb10] ;  /* 0x0002c400ff067b82 */ /* 0x000ee20000000a00 */
[----:B--2---:R-:W-:-:S07]  /*11a0*/  ISETP.NE.AND P2, PT, R14, 0x1, PT ;  /* 0x000000010e00780c */ /* 0x004fce0003f45270 */
[----:B------:R-:W1:Y:S08]  /*11b0*/  LDC R12, c[0x0][0xb20] ;  /* 0x0002c800ff0c7b82 */ /* 0x000e700000000800 */
[----:B------:R-:W2:Y:S01]  /*11c0*/  LDC.64 R2, c[0x0][0xb28] ;  /* 0x0002ca00ff027b82 */ /* 0x000ea20000000a00 */
[----:B----4-:R-:W-:-:S04]  /*11d0*/  IMAD.HI.U32 R17, R13, R5, RZ ;  /* 0x000000050d117227 */ /* 0x010fc800078e00ff */
[----:B------:R-:W-:-:S04]  /*11e0*/  IMAD.HI.U32 R5, R15, R5, RZ ;  /* 0x000000050f057227 */ /* 0x000fc800078e00ff */
[----:B---3--:R-:W-:-:S05]  /*11f0*/  IMAD.HI.U32 R18, R16, R6, RZ ;  /* 0x0000000610127227 */ /* 0x008fca00078e00ff */
[-C--:B------:R-:W-:Y:S01]  /*1200*/  @P2 SHF.R.U32.HI R16, RZ, R7.reuse, R18 ;  /* 0x00000007ff102219 */ /* 0x080fe20000011612 */
[----:B------:R-:W-:Y:S01]  /*1210*/  IMAD.HI.U32 R18, R9, R6, RZ ;  /* 0x0000000609127227 */ /* 0x000fe200078e00ff */
[-C--:B-1----:R-:W-:Y:S02]  /*1220*/  @P1 SHF.R.U32.HI R13, RZ, R12.reuse, R17 ;  /* 0x0000000cff0d1219 */ /* 0x082fe40000011611 */
[----:B------:R-:W-:Y:S02]  /*1230*/  SHF.R.U32.HI R5, RZ, R12, R5 ;  /* 0x0000000cff057219 */ /* 0x000fe40000011605 */
[----:B------:R-:W-:Y:S02]  /*1240*/  SHF.R.U32.HI R18, RZ, R7, R18 ;  /* 0x00000007ff127219 */ /* 0x000fe40000011612 */
[----:B------:R-:W-:Y:S01]  /*1250*/  SEL R5, R15, R5, !P1 ;  /* 0x000000050f057207 */ /* 0x000fe20004800000 */
[----:B--2---:R-:W-:Y:S01]  /*1260*/  IMAD.HI.U32 R17, R13, R2, RZ ;  /* 0x000000020d117227 */ /* 0x004fe200078e00ff */
[----:B------:R-:W-:-:S03]  /*1270*/  SEL R18, R9, R18, !P2 ;  /* 0x0000001209127207 */ /* 0x000fc60005000000 */
[----:B------:R-:W-:Y:S01]  /*1280*/  IMAD.HI.U32 R6, R16, R2, RZ ;  /* 0x0000000210067227 */ /* 0x000fe200078e00ff */
[----:B------:R-:W-:-:S04]  /*1290*/  @P0 SHF.R.U32.HI R13, RZ, R3, R17 ;  /* 0x00000003ff0d0219 */ /* 0x000fc80000011611 */
[----:B------:R-:W-:Y:S01]  /*12a0*/  @P0 SHF.R.U32.HI R16, RZ, R3, R6 ;  /* 0x00000003ff100219 */ /* 0x000fe20000011606 */
[----:B------:R-:W-:-:S04]  /*12b0*/  IMAD R13, R13, R11, RZ ;  /* 0x0000000b0d0d7224 */ /* 0x000fc800078e02ff */
[----:B------:R-:W-:Y:S01]  /*12c0*/  IMAD R6, R16, R11, RZ ;  /* 0x0000000b10067224 */ /* 0x000fe200078e02ff */
[----:B------:R-:W-:-:S04]  /*12d0*/  ISETP.GE.AND P1, PT, R5, R13, PT ;  /* 0x0000000d0500720c */ /* 0x000fc80003f26270 */
[----:B------:R-:W-:Y:S01]  /*12e0*/  ISETP.GE.OR P1, PT, R18, R6, P1 ;  /* 0x000000061200720c */ /* 0x000fe20000f26670 */
[----:B------:R-:W-:-:S05]  /*12f0*/  IMAD.HI.U32 R6, R5, R2, RZ ;  /* 0x0000000205067227 */ /* 0x000fca00078e00ff */
[----:B------:R-:W-:-:S04]  /*1300*/  SHF.R.U32.HI R6, RZ, R3, R6 ;  /* 0x00000003ff067219 */ /* 0x000fc80000011606 */
[----:B------:R-:W-:-:S03]  /*1310*/  SEL R6, R5, R6, !P0 ;  /* 0x0000000605067207 */ /* 0x000fc60004000000 */
[----:B------:R-:W-:Y:S01]  /*1320*/  @!P1 IMAD.HI.U32 R7, R18, R2, RZ ;  /* 0x0000000212079227 */ /* 0x000fe200078e00ff */
[----:B------:R-:W-:-:S04]  /*1330*/  IADD3 R2, PT, PT, -R6, RZ, RZ ;  /* 0x000000ff06027210 */ /* 0x000fc80007ffe1ff */
[----:B------:R-:W-:Y:S01]  /*1340*/  @!P1 SHF.R.U32.HI R3, RZ, R3, R7 ;  /* 0x00000003ff039219 */ /* 0x000fe20000011607 */
[----:B------:R-:W-:Y:S01]  /*1350*/  IMAD R2, R11, R2, R5 ;  /* 0x000000020b027224 */ /* 0x000fe200078e0205 */
[----:B------:R-:W-:Y:S02]  /*1360*/  IADD3 R7, PT, PT, -R5, RZ, RZ ;  /* 0x000000ff05077210 */ /* 0x000fe40007ffe1ff */
[----:B------:R-:W-:-:S03]  /*1370*/  @!P1 SEL R3, R18, R3, !P0 ;  /* 0x0000000312039207 */ /* 0x000fc60004000000 */
[----:B------:R-:W-:Y:S02]  /*1380*/  IMAD R7, R4, R7, R15 ;  /* 0x0000000704077224 */ /* 0x000fe400078e020f */
[--C-:B------:R-:W-:Y:S02]  /*1390*/  @!P1 IMAD.IADD R6, R6, 0x1, -R3.reuse ;  /* 0x0000000106069824 */ /* 0x100fe400078e0a03 */
[----:B------:R-:W-:Y:S01]  /*13a0*/  @!P1 IMAD R3, R2, R16, R3 ;  /* 0x0000001002039224 */ /* 0x000fe200078e0203 */
[----:B------:R-:W-:Y:S01]  /*13b0*/  IADD3 R2, PT, PT, -R18, RZ, RZ ;  /* 0x000000ff12027210 */ /* 0x000fe20007ffe1ff */
[----:B------:R-:W-:Y:S02]  /*13c0*/  @!P1 IMAD R5, R6, R11, R18 ;  /* 0x0000000b06059224 */ /* 0x000fe400078e0212 */
[----:B------:R-:W-:Y:S02]  /*13d0*/  @!P1 IMAD.MOV.U32 R18, RZ, RZ, R3 ;  /* 0x000000ffff129224 */ /* 0x000fe400078e0003 */
[----:B------:R-:W-:-:S02]  /*13e0*/  IMAD R2, R14, R2, R9 ;  /* 0x000000020e027224 */ /* 0x000fc400078e0209 */
[----:B------:R-:W-:Y:S02]  /*13f0*/  IMAD R15, R5, R4, R7 ;  /* 0x00000004050f7224 */ /* 0x000fe400078e0207 */
[----:B------:R-:W-:Y:S02]  /*1400*/  IMAD R14, R18, R14, R2 ;  /* 0x0000000e120e7224 */ /* 0x000fe400078e0202 */
.L_x_18:
[----:B------:R-:W-:Y:S05]  /*1410*/  BRA.U UP3, `(.L_x_19) ;  /* 0x0000000103407547 */ /* 0x000fea000b800000 */
[----:B------:R-:W1:Y:S08]  /*1420*/  LDC.64 R4, c[0x0][0xb10] ;  /* 0x0002c400ff047b82 */ /* 0x000e700000000a00 */
[----:B------:R-:W2:Y:S08]  /*1430*/  LDC.64 R2, c[0x0][0xb18] ;  /* 0x0002c600ff027b82 */ /* 0x000eb00000000a00 */
[----:B------:R-:W3:Y:S08]  /*1440*/  LDC R6, c[0x0][0xb20] ;  /* 0x0002c800ff067b82 */ /* 0x000ef00000000800 */
[----:B------:R-:W4:Y:S01]  /*1450*/  LDC R7, c[0x0][0xb0c] ;  /* 0x0002c300ff077b82 */ /* 0x000f220000000800 */
[----:B-1----:R-:W-:-:S05]  /*1460*/  IMAD.HI.U32 R4, R14, R4, RZ ;  /* 0x000000040e047227 */ /* 0x002fca00078e00ff */
[----:B------:R-:W-:Y:S01]  /*1470*/  SHF.R.U32.HI R4, RZ, R5, R4 ;  /* 0x00000005ff047219 */ /* 0x000fe20000011604 */
[----:B--2---:R-:W-:Y:S01]  /*1480*/  IMAD.HI.U32 R3, R15, R3, RZ ;  /* 0x000000030f037227 */ /* 0x004fe200078e00ff */
[----:B------:R-:W-:-:S04]  /*1490*/  ISETP.NE.AND P0, PT, R2, 0x1, PT ;  /* 0x000000010200780c */ /* 0x000fc80003f05270 */
[----:B---3--:R-:W-:-:S04]  /*14a0*/  SHF.R.U32.HI R3, RZ, R6, R3 ;  /* 0x00000006ff037219 */ /* 0x008fc80000011603 */
[----:B------:R-:W-:Y:S02]  /*14b0*/  SEL R3, R15, R3, !P0 ;  /* 0x000000030f037207 */ /* 0x000fe40004000000 */
[----:B----4-:R-:W-:-:S04]  /*14c0*/  ISETP.NE.AND P1, PT, R7, 0x1, PT ;  /* 0x000000010700780c */ /* 0x010fc80003f25270 */
[----:B------:R-:W-:-:S05]  /*14d0*/  SEL R5, R14, R4, !P1 ;  /* 0x000000040e057207 */ /* 0x000fca0004800000 */
[----:B------:R-:W-:Y:S02]  /*14e0*/  IMAD.IADD R4, R3, 0x1, -R5 ;  /* 0x0000000103047824 */ /* 0x000fe400078e0a05 */
[----:B------:R-:W-:Y:S02]  /*14f0*/  IMAD.IADD R3, R5, 0x1, -R3 ;  /* 0x0000000105037824 */ /* 0x000fe400078e0a03 */
[----:B------:R-:W-:Y:S02]  /*1500*/  IMAD R14, R4, R7, R14 ;  /* 0x00000007040e7224 */ /* 0x000fe400078e020e */
[----:B------:R-:W-:Y:S02]  /*1510*/  IMAD R15, R3, R2, R15 ;  /* 0x00000002030f7224 */ /* 0x000fe400078e020f */
.L_x_19:
[----:B------:R-:W-:Y:S05]  /*1520*/  BRA.U !UP1, `(.L_x_20) ;  /* 0x00000001090c7547 */ /* 0x000fea000b800000 */
[----:B------:R-:W-:Y:S01]  /*1530*/  UCGABAR_WAIT ;  /* 0x0000000000007dc7 */ /* 0x000fe20008000000 */
[----:B------:R-:W-:Y:S01]  /*1540*/  CCTL.IVALL ;  /* 0x00000000ff00798f */ /* 0x000fe20002000000 */
[----:B------:R-:W-:Y:S05]  /*1550*/  BRA `(.L_x_21) ;  /* 0x0000000000047947 */ /* 0x000fea0003800000 */
.L_x_20:
[----:B------:R-:W-:Y:S06]  /*1560*/  BAR.SYNC.DEFER_BLOCKING 0x0 ;  /* 0x0000000000007b1d */ /* 0x000fec0000010000 */
.L_x_21:
[----:B------:R-:W-:Y:S05]  /*1570*/  BRA.U UP2, `(.L_x_22) ;  /* 0x0000001502307547 */ /* 0x000fea000b800000 */
[----:B------:R-:W1:Y:S01]  /*1580*/  LDCU UR15, c[0x0][0x38c] ;  /* 0x00007180ff0f77ac */ /* 0x000e620008000800 */
[----:B------:R-:W2:Y:S01]  /*1590*/  LDC R8, c[0x0][0x370] ;  /* 0x0000dc00ff087b82 */ /* 0x000ea20000000800 */
[C---:B------:R-:W-:Y:S01]  /*15a0*/  IMAD.SHL.U32 R19, R9.reuse, 0x20, RZ ;  /* 0x0000002009137824 */ /* 0x040fe200078e00ff */
[----:B------:R-:W-:Y:S01]  /*15b0*/  PLOP3.LUT P1, PT, PT, PT, UP5, 0x80, 0x8 ;  /* 0x000000000008781c */ /* 0x000fe20003f2f058 */
[----:B------:R-:W-:Y:S01]  /*15c0*/  UISETP.NE.AND UP1, UPT, UR10, URZ, UPT ;  /* 0x000000ff0a00728c */ /* 0x000fe2000bf25270 */
[----:B------:R-:W-:Y:S01]  /*15d0*/  ISETP.NE.AND P4, PT, R10, RZ, P5 ;  /* 0x000000ff0a00720c */ /* 0x000fe20002f85270 */
[----:B------:R-:W-:Y:S01]  /*15e0*/  IMAD.SHL.U32 R18, R9, 0x80, RZ ;  /* 0x0000008009127824 */ /* 0x000fe200078e00ff */
[----:B------:R-:W-:Y:S01]  /*15f0*/  PLOP3.LUT P1, PT, P1, PT, PT, 0x8, 0x80 ;  /* 0x000000000080781c */ /* 0x000fe20000f2e170 */
[----:B------:R-:W-:Y:S01]  /*1600*/  IMAD.MOV.U32 R17, RZ, RZ, 0x1 ;  /* 0x00000001ff117424 */ /* 0x000fe200078e00ff */
[----:B------:R-:W3:Y:S01]  /*1610*/  LDC R0, c[0x0][0x374] ;  /* 0x0000dd00ff007b82 */ /* 0x000ee20000000800 */
[----:B------:R-:W-:Y:S01]  /*1620*/  IMAD.MOV.U32 R16, RZ, RZ, RZ ;  /* 0x000000ffff107224 */ /* 0x000fe200078e00ff */
[----:B------:R-:W-:Y:S01]  /*1630*/  CS2R R12, SRZ ;  /* 0x00000000000c7805 */ /* 0x000fe2000001ff00 */
[----:B------:R-:W-:Y:S01]  /*1640*/  IMAD.MOV.U32 R11, RZ, RZ, 0x1 ;  /* 0x00000001ff0b7424 */ /* 0x000fe200078e00ff */
[----:B------:R-:W-:Y:S01]  /*1650*/  LOP3.LUT R19, R19, 0x20, RZ, 0xc0, !PT ;  /* 0x0000002013137812 */ /* 0x000fe200078ec0ff */
[----:B------:R-:W4:Y:S01]  /*1660*/  LDCU.64 UR30, c[0x0][0x348] ;  /* 0x00006900ff1e77ac */ /* 0x000f220008000a00 */
[----:B-1----:R-:W-:-:S02]  /*1670*/  UIADD3 UR4, UPT, UPT, UR15, 0x7f, URZ ;  /* 0x0000007f0f047890 */ /* 0x002fc4000fffe0ff */
[----:B------:R-:W-:Y:S02]  /*1680*/  USEL UR7, UR7, 0x2, UP1 ;  /* 0x0000000207077887 */ /* 0x000fe40008800000 */
[----:B------:R-:W-:Y:S01]  /*1690*/  USHF.R.S32.HI UR22, URZ, 0x1f, UR4 ;  /* 0x0000001fff167899 */ /* 0x000fe20008011404 */
[----:B------:R-:W-:-:S03]  /*16a0*/  UMOV UR13, URZ ;  /* 0x000000ff000d7c82 */ /* 0x000fc60008000000 */
[----:B------:R-:W-:Y:S02]  /*16b0*/  ULEA.HI UR22, UR22, UR4, URZ, 0x7 ;  /* 0x0000000416167291 */ /* 0x000fe4000f8f38ff */
[----:B------:R-:W-:Y:S02]  /*16c0*/  UIADD3 UR4, UPT, UPT, UR15, -0x1, URZ ;  /* 0xffffffff0f047890 */ /* 0x000fe4000fffe0ff */
[----:B------:R-:W-:Y:S02]  /*16d0*/  USHF.R.S32.HI UR22, URZ, 0x7, UR22 ;  /* 0x00000007ff167899 */ /* 0x000fe40008011416 */
[----:B------:R-:W-:Y:S02]  /*16e0*/  UISETP.GE.U32.AND UP2, UPT, UR4, -0xff, UPT ;  /* 0xffffff010400788c */ /* 0x000fe4000bf46070 */
[----:B------:R-:W-:Y:S02]  /*16f0*/  UISETP.LT.U32.AND UP0, UPT, UR22, 0x5, UPT ;  /* 0x000000051600788c */ /* 0x000fe4000bf01070 */
[----:B------:R-:W-:-:S02]  /*1700*/  UIADD3 UR15, UPT, UPT, UR15, 0xfe, URZ ;  /* 0x000000fe0f0f7890 */ /* 0x000fc4000fffe0ff */
[----:B------:R-:W-:-:S04]  /*1710*/  USEL UR21, UR22, 0x5, UP0 ;  /* 0x0000000516157887 */ /* 0x000fc80008000000 */
[----:B------:R-:W-:Y:S02]  /*1720*/  UIADD3 UR6, UPT, UPT, UR21, -0x1, URZ ;  /* 0xffffffff15067890 */ /* 0x000fe4000fffe0ff */
[----:B------:R-:W-:Y:S02]  /*1730*/  @UP2 UIADD3 UR6, UPT, UPT, UR21, URZ, URZ ;  /* 0x000000ff15062290 */ /* 0x000fe4000fffe0ff */
[----:B------:R-:W-:Y:S02]  /*1740*/  UIADD3 UR14, UPT, UPT, UR22, -UR21, URZ ;  /* 0x80000015160e7290 */ /* 0x000fe4000fffe0ff */
[----:B------:R-:W-:Y:S02]  /*1750*/  UIADD3 UR5, UPT, UPT, UR6, 0x1, URZ ;  /* 0x0000000106057890 */ /* 0x000fe4000fffe0ff */
[----:B--2-4-:R-:W-:-:S12]  /*1760*/  UIADD3 UR6, UPT, UPT, -UR6, URZ, URZ ;  /* 0x000000ff06067290 */ /* 0x014fd8000fffe1ff */
.L_x_42:
[----:B------:R-:W-:Y:S01]  /*1770*/  UISETP.NE.AND UP0, UPT, UR37, URZ, UPT ;  /* 0x000000ff2500728c */ /* 0x000fe2000bf05270 */
[----:B------:R-:W1:Y:S08]  /*1780*/  S2UR UR37, SR_CgaCtaId ;  /* 0x00000000002579c3 */ /* 0x000e700000008800 */
[----:B------:R-:W-:Y:S05]  /*1790*/  BRA.U UP0, `(.L_x_23) ;  /* 0x0000000100347547 */ /* 0x000fea000b800000 */
[----:B------:R-:W2:Y:S01]  /*17a0*/  S2R R2, SR_CgaCtaId ;  /* 0x0000000000027919 */ /* 0x000ea20000008800 */
[----:B------:R-:W-:-:S04]  /*17b0*/  MOV R3, 0x400 ;  /* 0x0000040000037802 */ /* 0x000fc80000000f00 */
[----:B--2---:R-:W-:Y:S02]  /*17c0*/  LEA R2, R2, R3, 0x18 ;  /* 0x0000000302027211 */ /* 0x004fe400078ec0ff */
[----:B------:R-:W-:-:S03]  /*17d0*/  SHF.L.U32 R3, R11, 0x1f, RZ ;  /* 0x0000001f0b037819 */ /* 0x000fc600000006ff */
[----:B------:R-:W-:-:S04]  /*17e0*/  IMAD R2, R12, 0x8, R2 ;  /* 0x000000080c027824 */ /* 0x000fc800078e0202 */
[----:B------:R-:W2:Y:S02]  /*17f0*/  SYNCS.PHASECHK.TRANS64.TRYWAIT P0, [R2+URZ+0x100], R3 ;  /* 0x00010003020075a7 */ /* 0x000ea400080011ff */
[----:B--2---:R-:W-:Y:S05]  /*1800*/  @!P0 BRA `(.L_x_24) ;  /* 0x0000006400f88947 */ /* 0x004fea0003800000 */
.L_x_134:
[----:B------:R-:W-:Y:S01]  /*1810*/  VIADD R12, R12, 0x1 ;  /* 0x000000010c0c7836 */ /* 0x000fe20000000000 */
[----:B------:R2:W-:Y:S04]  /*1820*/  SYNCS.ARRIVE.TRANS64.A1T0 RZ, [R2+URZ+0xf0], RZ ;  /* 0x0000f0ff02ff79a7 */ /* 0x0005e800081000ff */
[----:B------:R-:W-:-:S04]  /*1830*/  ISETP.NE.AND P0, PT, R12, 0x2, PT ;  /* 0x000000020c00780c */ /* 0x000fc80003f05270 */
[----:B------:R-:W-:Y:S02]  /*1840*/  SEL R12, R12, RZ, P0 ;  /* 0x000000ff0c0c7207 */ /* 0x000fe40000000000 */
[----:B--2---:R-:W-:-:S04]  /*1850*/  SEL R2, RZ, 0x1, P0 ;  /* 0x00000001ff027807 */ /* 0x004fc80000000000 */
[----:B------:R-:W-:-:S07]  /*1860*/  LOP3.LUT R11, R11, R2, RZ, 0x3c, !PT ;  /* 0x000000020b0b7212 */ /* 0x000fce00078e3cff */
.L_x_23:
[----:B------:R-:W-:Y:S01]  /*1870*/  UMOV UR4, 0x400 ;  /* 0x0000040000047882 */ /* 0x000fe20000000000 */
[----:B------:R-:W-:Y:S01]  /*1880*/  SHF.L.U32 R2, R17, 0x1f, RZ ;  /* 0x0000001f11027819 */ /* 0x000fe200000006ff */
[----:B-1----:R-:W-:Y:S01]  /*1890*/  ULEA UR4, UR37, UR4, 0x18 ;  /* 0x0000000425047291 */ /* 0x002fe2000f8ec0ff */
[----:B------:R-:W-:Y:S01]  /*18a0*/  R2UR UR35, R18 ;  /* 0x00000000122372ca */ /* 0x000fe200000e0000 */
[----:B------:R-:W-:Y:S01]  /*18b0*/  UISETP.GE.U32.AND UP0, UPT, UR15, 0xff, UPT ;  /* 0x000000ff0f00788c */ /* 0x000fe2000bf06070 */
[----:B------:R-:W-:Y:S01]  /*18c0*/  R2UR UR19, R19 ;  /* 0x00000000131372ca */ /* 0x000fe200000e0000 */
[----:B------:R-:W-:Y:S01]  /*18d0*/  ULEA UR8, UR13, UR4, 0x3 ;  /* 0x000000040d087291 */ /* 0x000fe2000f8e18ff */
[----:B------:R-:W-:-:S08]  /*18e0*/  UMOV UR23, URZ ;  /* 0x000000ff00177c82 */ /* 0x000fd00008000000 */
[----:B------:R1:W2:Y:S01]  /*18f0*/  SYNCS.PHASECHK.TRANS64.TRYWAIT P0, [UR8+0x28], R2 ;  /* 0x00002802ff0075a7 */ /* 0x0002a20008001108 */
[----:B------:R-:W-:-:S13]  /*1900*/  R2UR UR8, R15 ;  /* 0x000000000f0872ca */ /* 0x000fda00000e0000 */
[----:B------:R-:W-:Y:S01]  /*1910*/  ULEA UR19, UR8, UR19, 0x6 ;  /* 0x0000001308137291 */ /* 0x000fe2000f8e30ff */
[----:B-1----:R-:W-:-:S05]  /*1920*/  LEA.HI R2, R14, R14, RZ, 0x1 ;  /* 0x0000000e0e027211 */ /* 0x002fca00078f08ff */
[----:B------:R-:W-:-:S05]  /*1930*/  IMAD.SHL.U32 R2, R2, 0x80, RZ ;  /* 0x0000008002027824 */ /* 0x000fca00078e00ff */
[----:B------:R-:W-:-:S04]  /*1940*/  LOP3.LUT R2, R2, 0xffffff00, RZ, 0xc0, !PT ;  /* 0xffffff0002027812 */ /* 0x000fc800078ec0ff */
[----:B------:R-:W-:-:S13]  /*1950*/  R2UR UR9, R2 ;  /* 0x00000000020972ca */ /* 0x000fda00000e0000 */
[----:B------:R-:W-:Y:S01]  /*1960*/  ULOP3.LUT UR35, UR9, 0x80, UR35, 0xf8, !UPT ;  /* 0x0000008009237892 */ /* 0x000fe2000f8ef823 */
[----:B------:R-:W-:Y:S11]  /*1970*/  BRA.U !UP0, `(.L_x_25) ;  /* 0x0000000108f07547 */ /* 0x000ff6000b800000 */
[----:B------:R-:W-:Y:S01]  /*1980*/  UMOV UR29, UR6 ;  /* 0x00000006001d7c82 */ /* 0x000fe20008000000 */
[----:B------:R-:W-:Y:S01]  /*1990*/  UMOV UR44, UR13 ;  /* 0x0000000d002c7c82 */ /* 0x000fe20008000000 */
[----:B------:R-:W-:-:S05]  /*19a0*/  UMOV UR26, 0x40 ;  /* 0x00000040001a7882 */ /* 0x000fca0000000000 */
.L_x_31:
[----:B------:R-:W-:Y:S01]  /*19b0*/  ULEA UR33, UR44, UR4, 0x3 ;  /* 0x000000042c217291 */ /* 0x000fe2000f8e18ff */
[----:B------:R-:W-:Y:S01]  /*19c0*/  @P5 MOV R3, 0x14000 ;  /* 0x0001400000035802 */ /* 0x000fe20000000f00 */
[----:B--2-4-:R-:W-:Y:S10]  /*19d0*/  @P0 BRA `(.L_x_26) ;  /* 0x00000000000c0947 */ /* 0x014ff40003800000 */
[----:B------:R-:W-:-:S04]  /*19e0*/  SHF.L.U32 R4, R17, 0x1f, RZ ;  /* 0x0000001f11047819 */ /* 0x000fc800000006ff */
[----:B------:R-:W1:Y:S02]  /*19f0*/  SYNCS.PHASECHK.TRANS64.TRYWAIT P0, [UR33+0x28], R4 ;  /* 0x00002804ff0075a7 */ /* 0x000e640008001121 */
[----:B-1----:R-:W-:Y:S05]  /*1a00*/  @!P0 BRA `(.L_x_27) ;  /* 0x00000064008c8947 */ /* 0x002fea0003800000 */
.L_x_26:
[----:B------:R2:W-:Y:S01]  /*1a10*/  @P5 SYNCS.ARRIVE.TRANS64 RZ, [UR33], R3 ;  /* 0x00000003ffff59a7 */ /* 0x0005e20008000021 */
[----:B------:R-:W-:Y:S02]  /*1a20*/  ULOP3.LUT UR8, UR7, 0x2, URZ, 0xfc, !UPT ;  /* 0x0000000207087892 */ /* 0x000fe4000f8efcff */
[----:B------:R-:W-:Y:S02]  /*1a30*/  UIADD3 UR29, UPT, UPT, UR29, 0x1, URZ ;  /* 0x000000011d1d7890 */ /* 0x000fe4000fffe0ff */
[----:B------:R-:W-:Y:S02]  /*1a40*/  UISETP.NE.AND UP0, UPT, UR8, 0x2, UPT ;  /* 0x000000020800788c */ /* 0x000fe4000bf05270 */
[----:B------:R-:W-:-:S07]  /*1a50*/  UISETP.NE.AND UP2, UPT, UR29, 0x1, UPT ;  /* 0x000000011d00788c */ /* 0x000fce000bf45270 */
[----:B------:R-:W-:Y:S05]  /*1a60*/  BRA.U UP0, `(.L_x_28) ;  /* 0x0000000100047547 */ /* 0x000fea000b800000 */
[----:B------:R-:W-:Y:S05]  /*1a70*/  BPT.TRAP 0x1 ;  /* 0x000000040000795c */ /* 0x000fea0000300000 */
.L_x_28:
[----:B------:R-:W-:Y:S04]  /*1a80*/  BSSY.RECONVERGENT B0, `(.L_x_29) ;  /* 0x0000003000007945 */ /* 0x000fe80003800200 */
[----:B------:R-:W-:Y:S05]  /*1a90*/  @!P4 BRA `(.L_x_30) ;  /* 0x000000000004c947 */ /* 0x000fea0003800000 */
[----:B------:R-:W-:Y:S05]  /*1aa0*/  BPT.TRAP 0x1 ;  /* 0x000000040000795c */ /* 0x000fea0000300000 */
.L_x_30:
[----:B------:R-:W-:Y:S05]  /*1ab0*/  BSYNC.RECONVERGENT B0 ;  /* 0x0000000000007941 */ /* 0x000fea0003800200 */
.L_x_29:
[----:B------:R-:W-:Y:S02]  /*1ac0*/  UIADD3 UR13, UPT, UPT, UR44, 0x1, URZ ;  /* 0x000000012c0d7890 */ /* 0x000fe4000fffe0ff */
[----:B------:R-:W-:Y:S02]  /*1ad0*/  ULEA UR24, UR44, UR4, 0xf ;  /* 0x000000042c187291 */ /* 0x000fe4000f8e78ff */
[----:B------:R-:W-:Y:S02]  /*1ae0*/  UISETP.NE.AND UP0, UPT, UR13, 0x5, UPT ;  /* 0x000000050d00788c */ /* 0x000fe4000bf05270 */
[----:B------:R-:W-:Y:S02]  /*1af0*/  UIADD3 UR42, UP1, UPT, UR30, 0x80, URZ ;  /* 0x000000801e2a7890 */ /* 0x000fe4000ff3e0ff */
[----:B------:R-:W-:Y:S02]  /*1b00*/  USEL UR9, URZ, 0x1, UP0 ;  /* 0x00000001ff097887 */ /* 0x000fe40008000000 */
[----:B------:R-:W-:-:S02]  /*1b10*/  USEL UR13, UR13, URZ, UP0 ;  /* 0x000000ff0d0d7287 */ /* 0x000fc40008000000 */
[----:B------:R-:W-:Y:S02]  /*1b20*/  UIADD3 UR40, UP0, UPT, UR30, 0x180, URZ ;  /* 0x000001801e287890 */ /* 0x000fe4000ff1e0ff */
[----:B------:R-:W-:Y:S01]  /*1b30*/  ULEA UR8, UR13, UR4, 0x3 ;  /* 0x000000040d087291 */ /* 0x000fe2000f8e18ff */
[----:B------:R-:W-:Y:S01]  /*1b40*/  LOP3.LUT R17, R17, UR9, RZ, 0x3c, !PT ;  /* 0x0000000911117c12 */ /* 0x000fe2000f8e3cff */
[----:B------:R-:W-:Y:S02]  /*1b50*/  UIADD3 UR34, UPT, UPT, UR26, -0x40, URZ ;  /* 0xffffffc01a227890 */ /* 0x000fe4000fffe0ff */
[----:B------:R-:W-:Y:S01]  /*1b60*/  ULOP3.LUT UR33, UR33, 0xfefffff8, URZ, 0xc0, !UPT ;  /* 0xfefffff821217892 */ /* 0x000fe2000f8ec0ff */
[----:B-1----:R-:W-:Y:S01]  /*1b70*/  SHF.L.U32 R2, R17, 0x1f, RZ ;  /* 0x0000001f11027819 */ /* 0x002fe200000006ff */
[----:B------:R-:W-:Y:S02]  /*1b80*/  UIADD3.X UR43, UPT, UPT, URZ, UR31, URZ, UP1, !UPT ;  /* 0x0000001fff2b7290 */ /* 0x000fe40008ffe4ff */
[----:B------:R-:W-:Y:S01]  /*1b90*/  UIADD3 UR32, UPT, UPT, UR24, 0x6400, URZ ;  /* 0x0000640018207890 */ /* 0x000fe2000fffe0ff */
[----:B------:R1:W4:Y:S01]  /*1ba0*/  SYNCS.PHASECHK.TRANS64.TRYWAIT P0, [UR8+0x28], R2 ;  /* 0x00002802ff0075a7 */ /* 0x0003220008001108 */
[----:B------:R-:W-:-:S02]  /*1bb0*/  ULEA UR8, UR44, UR4, 0xd ;  /* 0x000000042c087291 */ /* 0x000fc4000f8e68ff */
[----:B------:R-:W-:Y:S02]  /*1bc0*/  UIADD3 UR24, UPT, UPT, UR24, 0xa400, URZ ;  /* 0x0000a40018187890 */ /* 0x000fe4000fffe0ff */
[----:B------:R-:W-:Y:S02]  /*1bd0*/  UIADD3.X UR41, UPT, UPT, URZ, UR31, URZ, UP0, !UPT ;  /* 0x0000001fff297290 */ /* 0x000fe400087fe4ff */
[----:B------:R-:W-:Y:S02]  /*1be0*/  UIADD3 UR16, UPT, UPT, UR8, 0x2e400, URZ ;  /* 0x0002e40008107890 */ /* 0x000fe4000fffe0ff */
[----:B------:R-:W-:Y:S01]  /*1bf0*/  UIADD3 UR8, UPT, UPT, UR8, 0x2f400, URZ ;  /* 0x0002f40008087890 */ /* 0x000fe2000fffe0ff */
[----:B------:R-:W-:Y:S01]  /*1c00*/  UMOV UR38, 0x0 ;  /* 0x0000000000267882 */ /* 0x000fe20000000000 */
[----:B------:R-:W-:Y:S01]  /*1c10*/  UMOV UR39, 0x10000000 ;  /* 0x1000000000277882 */ /* 0x000fe20000000000 */
[----:B------:R-:W-:Y:S01]  /*1c20*/  UMOV UR27, UR35 ;  /* 0x00000023001b7c82 */ /* 0x000fe20008000000 */
[----:B------:R-:W-:Y:S01]  /*1c30*/  UMOV UR28, UR36 ;  /* 0x00000024001c7c82 */ /* 0x000fe20008000000 */
[----:B------:R-:W-:Y:S01]  /*1c40*/  UMOV UR25, UR33 ;  /* 0x0000002100197c82 */ /* 0x000fe20008000000 */
[----:B------:R-:W-:Y:S01]  /*1c50*/  UMOV UR20, UR36 ;  /* 0x0000002400147c82 */ /* 0x000fe20008000000 */
[----:B------:R-:W-:Y:S01]  /*1c60*/  UMOV UR17, UR33 ;  /* 0x0000002100117c82 */ /* 0x000fe20008000000 */
[----:B------:R-:W-:Y:S01]  /*1c70*/  UMOV UR18, UR34 ;  /* 0x0000002200127c82 */ /* 0x000fe20008000000 */
[----:B------:R-:W-:Y:S01]  /*1c80*/  UTMALDG.3D.2CTA [UR32], [UR42], desc[UR38] ;  /* 0x000026202a0075b4 */ /* 0x000fe20008211000 */
[----:B------:R-:W-:Y:S01]  /*1c90*/  UMOV UR10, UR26 ;  /* 0x0000001a000a7c82 */ /* 0x000fe20008000000 */
[----:B------:R-:W-:Y:S01]  /*1ca0*/  UMOV UR11, UR19 ;  /* 0x00000013000b7c82 */ /* 0x000fe20008000000 */
[----:B------:R-:W-:Y:S01]  /*1cb0*/  UMOV UR12, UR36 ;  /* 0x00000024000c7c82 */ /* 0x000fe20008000000 */
[----:B------:R-:W-:Y:S01]  /*1cc0*/  UMOV UR9, UR33 ;  /* 0x0000002100097c82 */ /* 0x000fe20008000000 */
[----:B------:R-:W-:Y:S01]  /*1cd0*/  UMOV UR23, UR5 ;  /* 0x0000000500177c82 */ /* 0x000fe20008000000 */
[----:B------:R-:W-:Y:S01]  /*1ce0*/  UMOV UR44, UR13 ;  /* 0x0000000d002c7c82 */ /* 0x000fe20008000000 */
[----:B------:R2:W-:Y:S01]  /*1cf0*/  UTMALDG.3D.2CTA [UR24], [UR42], desc[UR38] ;  /* 0x000026182a0075b4 */ /* 0x0005e20008211000 */
[----:B------:R1:W-:Y:S01]  /*1d00*/  UTMALDG.3D.2CTA [UR16], [UR40], desc[UR38] ;  /* 0x00002610280075b4 */ /* 0x0003e20008211000 */
[----:B------:R1:W-:Y:S01]  /*1d10*/  UTMALDG.3D.2CTA [UR8], [UR40], desc[UR38] ;  /* 0x00002608280075b4 */ /* 0x0003e20008211000 */
[----:B--2---:R-:W-:Y:S01]  /*1d20*/  UIADD3 UR26, UPT, UPT, UR26, 0x80, URZ ;  /* 0x000000801a1a7890 */ /* 0x004fe2000fffe0ff */
[----:B-1----:R-:W-:Y:S11]  /*1d30*/  BRA.U UP2, `(.L_x_31) ;  /* 0xfffffffd021c7547 */ /* 0x002ff6000b83ffff */
.L_x_25:
[----:B------:R-:W-:Y:S01]  /*1d40*/  ULEA UR8, UR13, UR4, 0x3 ;  /* 0x000000040d087291 */ /* 0x000fe2000f8e18ff */
[----:B------:R-:W-:Y:S01]  /*1d50*/  SHF.L.U32 R2, R17, 0x1f, RZ ;  /* 0x0000001f11027819 */ /* 0x000fe200000006ff */
[----:B------:R-:W-:Y:S01]  /*1d60*/  @!P1 SYNCS.ARRIVE.TRANS64.A1T0 RZ, [UR4+0x88], RZ ;  /* 0x000088ffffff99a7 */ /* 0x000fe20008100004 */
[----:B------:R-:W-:-:S06]  /*1d70*/  UISETP.GT.AND UP0, UPT, UR22, UR21, UPT ;  /* 0x000000151600728c */ /* 0x000fcc000bf04270 */
[----:B--2-4-:R1:W2:Y:S03]  /*1d80*/  SYNCS.PHASECHK.TRANS64.TRYWAIT P0, [UR8+0x28], R2 ;  /* 0x00002802ff0075a7 */ /* 0x0142a60008001108 */
[----:B------:R-:W-:Y:S05]  /*1d90*/  BRA.U !UP0, `(.L_x_32) ;  /* 0x0000000108e87547 */ /* 0x000fea000b800000 */
[----:B------:R-:W-:Y:S01]  /*1da0*/  UIADD3 UR29, UPT, UPT, UR14, UR23, URZ ;  /* 0x000000170e1d7290 */ /* 0x000fe2000fffe0ff */
[----:B------:R-:W-:-:S11]  /*1db0*/  UMOV UR44, UR13 ;  /* 0x0000000d002c7c82 */ /* 0x000fd60008000000 */
.L_x_38:
[----:B------:R-:W-:Y:S01]  /*1dc0*/  ULEA UR33, UR44, UR4, 0x3 ;  /* 0x000000042c217291 */ /* 0x000fe2000f8e18ff */
[----:B--2---:R-:W-:Y:S01]  /*1dd0*/  @P5 MOV R3, 0x14000 ;  /* 0x0001400000035802 */ /* 0x004fe20000000f00 */
[----:B-12---:R-:W-:Y:S10]  /*1de0*/  @P0 BRA `(.L_x_33) ;  /* 0x00000000000c0947 */ /* 0x006ff40003800000 */
[----:B------:R-:W-:-:S04]  /*1df0*/  SHF.L.U32 R4, R17, 0x1f, RZ ;  /* 0x0000001f11047819 */ /* 0x000fc800000006ff */
[----:B------:R-:W2:Y:S02]  /*1e00*/  SYNCS.PHASECHK.TRANS64.TRYWAIT P0, [UR33+0x28], R4 ;  /* 0x00002804ff0075a7 */ /* 0x000ea40008001121 */
[----:B--2---:R-:W-:Y:S05]  /*1e10*/  @!P0 BRA `(.L_x_34) ;  /* 0x0000006000a08947 */ /* 0x004fea0003800000 */
.L_x_33:
[----:B------:R2:W-:Y:S01]  /*1e20*/  @P5 SYNCS.ARRIVE.TRANS64 RZ, [UR33], R3 ;  /* 0x00000003ffff59a7 */ /* 0x0005e20008000021 */
[----:B------:R-:W-:-:S04]  /*1e30*/  ULOP3.LUT UR8, UR7, 0x2, URZ, 0xfc, !UPT ;  /* 0x0000000207087892 */ /* 0x000fc8000f8efcff */
[----:B------:R-:W-:-:S09]  /*1e40*/  UISETP.NE.AND UP0, UPT, UR8, 0x2, UPT ;  /* 0x000000020800788c */ /* 0x000fd2000bf05270 */
[----:B------:R-:W-:Y:S05]  /*1e50*/  BRA.U UP0, `(.L_x_35) ;  /* 0x0000000100047547 */ /* 0x000fea000b800000 */
[----:B------:R-:W-:Y:S05]  /*1e60*/  BPT.TRAP 0x1 ;  /* 0x000000040000795c */ /* 0x000fea0000300000 */
.L_x_35:
[----:B------:R-:W-:Y:S04]  /*1e70*/  BSSY.RECONVERGENT B0, `(.L_x_36) ;  /* 0x0000003000007945 */ /* 0x000fe80003800200 */
[----:B------:R-:W-:Y:S05]  /*1e80*/  @!P4 BRA `(.L_x_37) ;  /* 0x000000000004c947 */ /* 0x000fea0003800000 */
[----:B------:R-:W-:Y:S05]  /*1e90*/  BPT.TRAP 0x1 ;  /* 0x000000040000795c */ /* 0x000fea0000300000 */
.L_x_37:
[----:B------:R-:W-:Y:S05]  /*1ea0*/  BSYNC.RECONVERGENT B0 ;  /* 0x0000000000007941 */ /* 0x000fea0003800200 */
.L_x_36:
[----:B------:R-:W-:Y:S02]  /*1eb0*/  UIADD3 UR13, UPT, UPT, UR44, 0x1, URZ ;  /* 0x000000012c0d7890 */ /* 0x000fe4000fffe0ff */
[----:B------:R-:W-:Y:S02]  /*1ec0*/  ULEA UR24, UR44, UR4, 0xf ;  /* 0x000000042c187291 */ /* 0x000fe4000f8e78ff */
[----:B------:R-:W-:Y:S02]  /*1ed0*/  UISETP.NE.AND UP0, UPT, UR13, 0x5, UPT ;  /* 0x000000050d00788c */ /* 0x000fe4000bf05270 */
[----:B------:R-:W-:Y:S02]  /*1ee0*/  UIADD3 UR42, UP1, UPT, UR30, 0x80, URZ ;  /* 0x000000801e2a7890 */ /* 0x000fe4000ff3e0ff */
[----:B------:R-:W-:Y:S02]  /*1ef0*/  USEL UR9, URZ, 0x1, UP0 ;  /* 0x00000001ff097887 */ /* 0x000fe40008000000 */
[----:B------:R-:W-:-:S02]  /*1f00*/  USEL UR13, UR13, URZ, UP0 ;  /* 0x000000ff0d0d7287 */ /* 0x000fc40008000000 */
[----:B------:R-:W-:Y:S02]  /*1f10*/  USHF.L.U32 UR34, UR23, 0x7, URZ ;  /* 0x0000000717227899 */ /* 0x000fe400080006ff */
[----:B------:R-:W-:Y:S01]  /*1f20*/  ULEA UR8, UR13, UR4, 0x3 ;  /* 0x000000040d087291 */ /* 0x000fe2000f8e18ff */
[----:B------:R-:W-:Y:S01]  /*1f30*/  LOP3.LUT R17, R17, UR9, RZ, 0x3c, !PT ;  /* 0x0000000911117c12 */ /* 0x000fe2000f8e3cff */
[----:B------:R-:W-:Y:S02]  /*1f40*/  UIADD3 UR40, UP0, UPT, UR30, 0x180, URZ ;  /* 0x000001801e287890 */ /* 0x000fe4000ff1e0ff */
[----:B------:R-:W-:Y:S01]  /*1f50*/  ULOP3.LUT UR33, UR33, 0xfefffff8, URZ, 0xc0, !UPT ;  /* 0xfefffff821217892 */ /* 0x000fe2000f8ec0ff */
[----:B-1----:R-:W-:Y:S01]  /*1f60*/  SHF.L.U32 R2, R17, 0x1f, RZ ;  /* 0x0000001f11027819 */ /* 0x002fe200000006ff */
[----:B------:R-:W-:Y:S02]  /*1f70*/  UIADD3.X UR43, UPT, UPT, URZ, UR31, URZ, UP1, !UPT ;  /* 0x0000001fff2b7290 */ /* 0x000fe40008ffe4ff */
[----:B------:R-:W-:Y:S01]  /*1f80*/  UIADD3 UR32, UPT, UPT, UR24, 0x6400, URZ ;  /* 0x0000640018207890 */ /* 0x000fe2000fffe0ff */
[----:B------:R4:W1:Y:S01]  /*1f90*/  SYNCS.PHASECHK.TRANS64.TRYWAIT P0, [UR8+0x28], R2 ;  /* 0x00002802ff0075a7 */ /* 0x0008620008001108 */
[----:B------:R-:W-:-:S02]  /*1fa0*/  ULEA UR8, UR44, UR4, 0xd ;  /* 0x000000042c087291 */ /* 0x000fc4000f8e68ff */
[----:B------:R-:W-:Y:S02]  /*1fb0*/  UIADD3 UR26, UPT, UPT, UR34, 0x40, URZ ;  /* 0x00000040221a7890 */ /* 0x000fe4000fffe0ff */
        /* <DEDUP_REMOVED lines=12> */
[----:B------:R4:W-:Y:S01]  /*2080*/  UTMALDG.3D.2CTA [UR32], [UR42], desc[UR38] ;  /* 0x000026202a0075b4 */ /* 0x0009e20008211000 */
[----:B------:R-:W-:Y:S01]  /*2090*/  UMOV UR11, UR19 ;  /* 0x00000013000b7c82 */ /* 0x000fe20008000000 */
[----:B------:R-:W-:Y:S01]  /*20a0*/  UMOV UR12, UR36 ;  /* 0x00000024000c7c82 */ /* 0x000fe20008000000 */
[----:B------:R-:W-:Y:S01]  /*20b0*/  UMOV UR9, UR33 ;  /* 0x0000002100097c82 */ /* 0x000fe20008000000 */
[----:B------:R-:W-:Y:S01]  /*20c0*/  UMOV UR10, UR26 ;  /* 0x0000001a000a7c82 */ /* 0x000fe20008000000 */
[----:B------:R-:W-:Y:S01]  /*20d0*/  UIADD3 UR23, UPT, UPT, UR23, 0x1, URZ ;  /* 0x0000000117177890 */ /* 0x000fe2000fffe0ff */
[----:B------:R-:W-:Y:S01]  /*20e0*/  UMOV UR44, UR13 ;  /* 0x0000000d002c7c82 */ /* 0x000fe20008000000 */
[----:B------:R4:W-:Y:S02]  /*20f0*/  UTMALDG.3D.2CTA [UR24], [UR42], desc[UR38] ;  /* 0x000026182a0075b4 */ /* 0x0009e40008211000 */
[----:B------:R-:W-:Y:S01]  /*2100*/  UISETP.NE.AND UP0, UPT, UR23, UR29, UPT ;  /* 0x0000001d1700728c */ /* 0x000fe2000bf05270 */
[----:B------:R4:W-:Y:S01]  /*2110*/  UTMALDG.3D.2CTA [UR16], [UR40], desc[UR38] ;  /* 0x00002610280075b4 */ /* 0x0009e20008211000 */
[----:B------:R4:W-:Y:S07]  /*2120*/  UTMALDG.3D.2CTA [UR8], [UR40], desc[UR38] ;  /* 0x00002608280075b4 */ /* 0x0009ee0008211000 */
[----:B----4-:R-:W-:Y:S05]  /*2130*/  BRA.U UP0, `(.L_x_38) ;  /* 0xfffffffd00207547 */ /* 0x010fea000b83ffff */
.L_x_32:
[C---:B-1----:R-:W-:Y:S01]  /*2140*/  LEA R2, R16.reuse, UR4, 0x3 ;  /* 0x0000000410027c11 */ /* 0x042fe2000f8e18ff */
[----:B------:R-:W-:Y:S01]  /*2150*/  NOP ;  /* 0x0000000000007918 */ /* 0x000fe20000000000 */
[----:B--2---:R-:W-:Y:S02]  /*2160*/  SHF.L.U32 R3, R13, 0x1f, RZ ;  /* 0x0000001f0d037819 */ /* 0x004fe400000006ff */
[----:B------:R-:W-:Y:S02]  /*2170*/  LEA R4, R16, UR4, 0x4 ;  /* 0x0000000410047c11 */ /* 0x000fe4000f8e20ff */
[----:B------:R-:W1:Y:S02]  /*2180*/  SYNCS.PHASECHK.TRANS64.TRYWAIT P0, [R2+URZ+0x90], R3 ;  /* 0x00009003020075a7 */ /* 0x000e6400080011ff */
[----:B-1----:R-:W-:Y:S05]  /*2190*/  @!P0 BRA `(.L_x_39) ;  /* 0x0000005c00d88947 */ /* 0x002fea0003800000 */
.L_x_137:
[----:B------:R-:W2:Y:S01]  /*21a0*/  LDS.128 R4, [R4+0x120] ;  /* 0x0001200004047984 */ /* 0x000ea20000000c00 */
[----:B------:R-:W-:Y:S01]  /*21b0*/  ISETP.GE.AND P0, PT, R40, 0x1, PT ;  /* 0x000000012800780c */ /* 0x000fe20003f06270 */
[----:B-1----:R-:W-:Y:S01]  /*21c0*/  VIADD R2, R2, 0xa0 ;  /* 0x000000a002027836 */ /* 0x002fe20000000000 */
[----:B------:R-:W-:Y:S01]  /*21d0*/  @!PT LDS RZ, [RZ] ;  /* 0x00000000fffff984 */ /* 0x000fe20000000800 */
[----:B------:R-:W-:Y:S01]  /*21e0*/  @!PT LDS RZ, [RZ] ;  /* 0x00000000fffff984 */ /* 0x000fe20000000800 */
[----:B------:R-:W-:Y:S01]  /*21f0*/  @!PT LDS RZ, [RZ] ;  /* 0x00000000fffff984 */ /* 0x000fe20000000800 */
[----:B------:R-:W-:Y:S01]  /*2200*/  @!PT LDS RZ, [RZ] ;  /* 0x00000000fffff984 */ /* 0x000fe20000000800 */
[----:B------:R1:W-:Y:S06]  /*2210*/  MEMBAR.ALL.CTA ;  /* 0x0000000000007992 */ /* 0x0003ec0000008000 */
[----:B-1----:R-:W1:Y:S01]  /*2220*/  FENCE.VIEW.ASYNC.S ;  /* 0x00000000000073c6 */ /* 0x002e620000000000 */
[----:B------:R-:W-:-:S04]  /*2230*/  PRMT R2, RZ, 0x654, R2 ;  /* 0x00000654ff027816 */ /* 0x000fc80000000002 */
[----:B-1----:R1:W-:Y:S01]  /*2240*/  SYNCS.ARRIVE.TRANS64.RED.A1T0 RZ, [R2+URZ], RZ ;  /* 0x000000ff02ff79a7 */ /* 0x0023e200081004ff */
[----:B--2---:R-:W-:-:S13]  /*2250*/  LOP3.LUT P2, RZ, R6, 0x1, RZ, 0xc0, !PT ;  /* 0x0000000106ff7812 */ /* 0x004fda000784c0ff */
[----:B------:R-:W-:Y:S01]  /*2260*/  @P2 SHF.R.U32.HI R3, RZ, 0x10, R5 ;  /* 0x00000010ff032819 */ /* 0x000fe20000011605 */
[----:B------:R-:W-:Y:S01]  /*2270*/  VOTEU.ANY UP0, P2 ;  /* 0x0000000000ff7886 */ /* 0x000fe20001000100 */
[----:B------:R-:W-:Y:S02]  /*2280*/  @P2 MOV R10, R4 ;  /* 0x00000004000a2202 */ /* 0x000fe40000000f00 */
[----:B------:R-:W-:Y:S02]  /*2290*/  @P2 R2UR.BROADCAST UR8, R3 ;  /* 0x00000000030822ca */ /* 0x000fe400008e0000 */
[----:B------:R-:W-:-:S11]  /*22a0*/  @P2 LOP3.LUT R9, R5, 0xffff, RZ, 0xc0, !PT ;  /* 0x0000ffff05092812 */ /* 0x000fd600078ec0ff */
[----:B------:R-:W-:Y:S01]  /*22b0*/  @UP0 UMOV UR36, UR8 ;  /* 0x0000000800240c82 */ /* 0x000fe20008000000 */
[----:B-1----:R-:W-:Y:S05]  /*22c0*/  @!P0 BRA `(.L_x_40) ;  /* 0x0000000000b88947 */ /* 0x002fea0003800000 */
[----:B------:R-:W3:Y:S01]  /*22d0*/  LDC.64 R4, c[0x0][0xb18] ;  /* 0x0002c600ff047b82 */ /* 0x000ee20000000a00 */
[----:B------:R-:W-:-:S07]  /*22e0*/  ISETP.NE.AND P3, PT, R40, 0x1, PT ;  /* 0x000000012800780c */ /* 0x000fce0003f65270 */
[----:B------:R-:W1:Y:S08]  /*22f0*/  LDC.64 R6, c[0x0][0xb10] ;  /* 0x0002c400ff067b82 */ /* 0x000e700000000a00 */
[----:B------:R-:W2:Y:S08]  /*2300*/  LDC R14, c[0x0][0xb20] ;  /* 0x0002c800ff0e7b82 */ /* 0x000eb00000000800 */
[----:B------:R-:W4:Y:S01]  /*2310*/  LDC R15, c[0x0][0xb0c] ;  /* 0x0002c300ff0f7b82 */ /* 0x000f220000000800 */
[----:B---3--:R-:W-:Y:S01]  /*2320*/  IMAD.HI.U32 R21, R0, R5, RZ ;  /* 0x0000000500157227 */ /* 0x008fe200078e00ff */
[----:B------:R-:W-:-:S03]  /*2330*/  ISETP.NE.AND P0, PT, R4, 0x1, PT ;  /* 0x000000010400780c */ /* 0x000fc60003f05270 */
[----:B------:R-:W-:-:S03]  /*2340*/  IMAD.HI.U32 R5, R9, R5, RZ ;  /* 0x0000000509057227 */ /* 0x000fc600078e00ff */
[----:B------:R-:W3:Y:S01]  /*2350*/  LDC.64 R2, c[0x0][0xb28] ;  /* 0x0002ca00ff027b82 */ /* 0x000ee20000000a00 */
[----:B-1----:R-:W-:-:S04]  /*2360*/  IMAD.HI.U32 R22, R8, R6, RZ ;  /* 0x0000000608167227 */ /* 0x002fc800078e00ff */
[----:B------:R-:W-:Y:S01]  /*2370*/  IMAD.HI.U32 R23, R10, R6, RZ ;  /* 0x000000060a177227 */ /* 0x000fe200078e00ff */
[----:B------:R-:W-:Y:S02]  /*2380*/  SHF.R.U32.HI R22, RZ, R7, R22 ;  /* 0x00000007ff167219 */ /* 0x000fe40000011616 */
[-C--:B--2---:R-:W-:Y:S02]  /*2390*/  SHF.R.U32.HI R21, RZ, R14.reuse, R21 ;  /* 0x0000000eff157219 */ /* 0x084fe40000011615 */
[----:B------:R-:W-:Y:S02]  /*23a0*/  SHF.R.U32.HI R5, RZ, R14, R5 ;  /* 0x0000000eff057219 */ /* 0x000fe40000011605 */
[----:B------:R-:W-:Y:S02]  /*23b0*/  SEL R21, R0, R21, !P0 ;  /* 0x0000001500157207 */ /* 0x000fe40004000000 */
[----:B------:R-:W-:Y:S02]  /*23c0*/  SHF.R.U32.HI R23, RZ, R7, R23 ;  /* 0x00000007ff177219 */ /* 0x000fe40000011617 */
[----:B----4-:R-:W-:-:S02]  /*23d0*/  ISETP.NE.AND P1, PT, R15, 0x1, PT ;  /* 0x000000010f00780c */ /* 0x010fc40003f25270 */
[----:B------:R-:W-:Y:S02]  /*23e0*/  SEL R5, R9, R5, !P0 ;  /* 0x0000000509057207 */ /* 0x000fe40004000000 */
[----:B------:R-:W-:Y:S02]  /*23f0*/  SEL R22, R8, R22, !P1 ;  /* 0x0000001608167207 */ /* 0x000fe40004800000 */
[----:B------:R-:W-:Y:S01]  /*2400*/  SEL R23, R10, R23, !P1 ;  /* 0x000000170a177207 */ /* 0x000fe20004800000 */
[----:B---3--:R-:W-:-:S04]  /*2410*/  IMAD.HI.U32 R20, R21, R2, RZ ;  /* 0x0000000215147227 */ /* 0x008fc800078e00ff */
        /* <DEDUP_REMOVED lines=10> */
[----:B------:R-:W-:-:S04]  /*24c0*/  @!P0 IMAD.HI.U32 R7, R23, R2, RZ ;  /* 0x0000000217078227 */ /* 0x000fc800078e00ff */
[----:B------:R-:W-:Y:S01]  /*24d0*/  IMAD.MOV R2, RZ, RZ, -R6 ;  /* 0x000000ffff027224 */ /* 0x000fe200078e0a06 */
[----:B------:R-:W-:Y:S02]  /*24e0*/  @!P0 SHF.R.U32.HI R3, RZ, R3, R7 ;  /* 0x00000003ff038219 */ /* 0x000fe40000011607 */
[----:B------:R-:W-:Y:S01]  /*24f0*/  IADD3 R7, PT, PT, -R5, RZ, RZ ;  /* 0x000000ff05077210 */ /* 0x000fe20007ffe1ff */
[----:B------:R-:W-:Y:S01]  /*2500*/  IMAD R2, R40, R2, R5 ;  /* 0x0000000228027224 */ /* 0x000fe200078e0205 */
        /* <DEDUP_REMOVED lines=10> */
.L_x_40:
[----:B------:R-:W1:Y:S02]  /*25b0*/  LDCU UR8, c[0x0][0xb30] ;  /* 0x00016600ff0877ac */ /* 0x000e640008000800 */
[----:B-1----:R-:W-:-:S09]  /*25c0*/  UISETP.NE.AND UP0, UPT, UR8, 0x1, UPT ;  /* 0x000000010800788c */ /* 0x002fd2000bf05270 */
[----:B------:R-:W-:Y:S05]  /*25d0*/  BRA.U UP0, `(.L_x_41) ;  /* 0x0000000100407547 */ /* 0x000fea000b800000 */
[----:B------:R-:W1:Y:S08]  /*25e0*/  LDC.64 R4, c[0x0][0xb10] ;  /* 0x0002c400ff047b82 */ /* 0x000e700000000a00 */
[----:B------:R-:W2:Y:S08]  /*25f0*/  LDC.64 R2, c[0x0][0xb18] ;  /* 0x0002c600ff027b82 */ /* 0x000eb00000000a00 */
[----:B------:R-:W4:Y:S08]  /*2600*/  LDC R6, c[0x0][0xb20] ;  /* 0x0002c800ff067b82 */ /* 0x000f300000000800 */
[----:B------:R-:W3:Y:S01]  /*2610*/  LDC R7, c[0x0][0xb0c] ;  /* 0x0002c300ff077b82 */ /* 0x000ee20000000800 */
[----:B-1----:R-:W-:-:S05]  /*2620*/  IMAD.HI.U32 R4, R10, R4, RZ ;  /* 0x000000040a047227 */ /* 0x002fca00078e00ff */
[----:B------:R-:W-:Y:S01]  /*2630*/  SHF.R.U32.HI R4, RZ, R5, R4 ;  /* 0x00000005ff047219 */ /* 0x000fe20000011604 */
[----:B--2---:R-:W-:Y:S01]  /*2640*/  IMAD.HI.U32 R3, R9, R3, RZ ;  /* 0x0000000309037227 */ /* 0x004fe200078e00ff */
[----:B------:R-:W-:-:S04]  /*2650*/  ISETP.NE.AND P0, PT, R2, 0x1, PT ;  /* 0x000000010200780c */ /* 0x000fc80003f05270 */
[----:B----4-:R-:W-:-:S04]  /*2660*/  SHF.R.U32.HI R3, RZ, R6, R3 ;  /* 0x00000006ff037219 */ /* 0x010fc80000011603 */
[----:B------:R-:W-:Y:S02]  /*2670*/  SEL R3, R9, R3, !P0 ;  /* 0x0000000309037207 */ /* 0x000fe40004000000 */
[----:B---3--:R-:W-:-:S04]  /*2680*/  ISETP.NE.AND P1, PT, R7, 0x1, PT ;  /* 0x000000010700780c */ /* 0x008fc80003f25270 */
[----:B------:R-:W-:-:S05]  /*2690*/  SEL R4, R10, R4, !P1 ;  /* 0x000000040a047207 */ /* 0x000fca0004800000 */
[----:B------:R-:W-:Y:S02]  /*26a0*/  IMAD.IADD R5, R3, 0x1, -R4 ;  /* 0x0000000103057824 */ /* 0x000fe400078e0a04 */
[----:B------:R-:W-:Y:S02]  /*26b0*/  IMAD.IADD R3, R4, 0x1, -R3 ;  /* 0x0000000104037824 */ /* 0x000fe400078e0a03 */
[----:B------:R-:W-:Y:S02]  /*26c0*/  IMAD R10, R5, R7, R10 ;  /* 0x00000007050a7224 */ /* 0x000fe400078e020a */
[----:B------:R-:W-:-:S07]  /*26d0*/  IMAD R9, R3, R2, R9 ;  /* 0x0000000203097224 */ /* 0x000fce00078e0209 */
.L_x_41:
[----:B------:R-:W-:Y:S01]  /*26e0*/  VIADD R16, R16, 0x1 ;  /* 0x0000000110107836 */ /* 0x000fe20000000000 */
[----:B------:R-:W-:Y:S01]  /*26f0*/  PLOP3.LUT P1, PT, PT, PT, PT, 0x80, 0x8 ;  /* 0x000000000008781c */ /* 0x000fe20003f2f070 */
[----:B------:R-:W-:Y:S02]  /*2700*/  IMAD.IADD R14, R10, 0x1, R91 ;  /* 0x000000010a0e7824 */ /* 0x000fe400078e025b */
[----:B------:R-:W-:Y:S01]  /*2710*/  IMAD.IADD R15, R9, 0x1, R90 ;  /* 0x00000001090f7824 */ /* 0x000fe200078e025a */
[----:B------:R-:W-:-:S04]  /*2720*/  ISETP.NE.AND P0, PT, R16, 0x2, PT ;  /* 0x000000021000780c */ /* 0x000fc80003f05270 */
[----:B------:R-:W-:Y:S02]  /*2730*/  SEL R2, RZ, 0x1, P0 ;  /* 0x00000001ff027807 */ /* 0x000fe40000000000 */
[----:B------:R-:W-:Y:S02]  /*2740*/  SEL R16, R16, RZ, P0 ;  /* 0x000000ff10107207 */ /* 0x000fe40000000000 */
[----:B------:R-:W-:Y:S01]  /*2750*/  LOP3.LUT R13, R13, R2, RZ, 0x3c, !PT ;  /* 0x000000020d0d7212 */ /* 0x000fe200078e3cff */
[----:B------:R-:W-:Y:S06]  /*2760*/  @P2 BRA `(.L_x_42) ;  /* 0xfffffff000002947 */ /* 0x000fec000383ffff */
[----:B------:R-:W-:Y:S01]  /*2770*/  UIADD3 UR4, UPT, UPT, UR4, 0x28, URZ ;  /* 0x0000002804047890 */ /* 0x000fe2000fffe0ff */
[----:B------:R-:W-:-:S03]  /*2780*/  SHF.L.U32 R2, R17, 0x1f, RZ ;  /* 0x0000001f11027819 */ /* 0x000fc600000006ff */
[----:B------:R-:W-:-:S09]  /*2790*/  ULEA UR5, UR13, UR4, 0x3 ;  /* 0x000000040d057291 */ /* 0x000fd2000f8e18ff */
[----:B------:R-:W1:Y:S02]  /*27a0*/  SYNCS.PHASECHK.TRANS64.TRYWAIT P0, [UR5], R2 ;  /* 0x00000002ff0075a7 */ /* 0x000e640008001105 */
[----:B-1----:R-:W-:Y:S05]  /*27b0*/  @!P0 BRA `(.L_x_43) ;  /* 0x0000005800648947 */ /* 0x002fea0003800000 */
.L_x_139:
[----:B------:R-:W-:-:S04]  /*27c0*/  UIADD3 UR6, UPT, UPT, UR13, 0x1, URZ ;  /* 0x000000010d067890 */ /* 0x000fc8000fffe0ff */
[----:B------:R-:W-:-:S04]  /*27d0*/  UISETP.NE.AND UP0, UPT, UR6, 0x5, UPT ;  /* 0x000000050600788c */ /* 0x000fc8000bf05270 */
[----:B------:R-:W-:Y:S02]  /*27e0*/  USEL UR7, URZ, 0x1, UP0 ;  /* 0x00000001ff077887 */ /* 0x000fe40008000000 */
[----:B------:R-:W-:-:S04]  /*27f0*/  USEL UR6, UR6, URZ, UP0 ;  /* 0x000000ff06067287 */ /* 0x000fc80008000000 */
[----:B------:R-:W-:Y:S01]  /*2800*/  ULEA UR5, UR6, UR4, 0x3 ;  /* 0x0000000406057291 */ /* 0x000fe2000f8e18ff */
[----:B-1----:R-:W-:-:S04]  /*2810*/  LOP3.LUT R2, R17, UR7, RZ, 0x3c, !PT ;  /* 0x0000000711027c12 */ /* 0x002fc8000f8e3cff */
[----:B------:R-:W-:-:S04]  /*2820*/  SHF.L.U32 R3, R2, 0x1f, RZ ;  /* 0x0000001f02037819 */ /* 0x000fc800000006ff */
[----:B------:R-:W1:Y:S02]  /*2830*/  SYNCS.PHASECHK.TRANS64.TRYWAIT P0, [UR5], R3 ;  /* 0x00000003ff0075a7 */ /* 0x000e640008001105 */
[----:B-1----:R-:W-:Y:S05]  /*2840*/  @!P0 BRA `(.L_x_44) ;  /* 0x0000005800588947 */ /* 0x002fea0003800000 */
.L_x_141:
[----:B------:R-:W-:-:S04]  /*2850*/  UIADD3 UR6, UPT, UPT, UR6, 0x1, URZ ;  /* 0x0000000106067890 */ /* 0x000fc8000fffe0ff */
[----:B------:R-:W-:-:S04]  /*2860*/  UISETP.NE.AND UP0, UPT, UR6, 0x5, UPT ;  /* 0x000000050600788c */ /* 0x000fc8000bf05270 */
[----:B------:R-:W-:Y:S02]  /*2870*/  USEL UR7, URZ, 0x1, UP0 ;  /* 0x00000001ff077887 */ /* 0x000fe40008000000 */
[----:B------:R-:W-:-:S04]  /*2880*/  USEL UR6, UR6, URZ, UP0 ;  /* 0x000000ff06067287 */ /* 0x000fc80008000000 */
[----:B------:R-:W-:Y:S01]  /*2890*/  ULEA UR5, UR6, UR4, 0x3 ;  /* 0x0000000406057291 */ /* 0x000fe2000f8e18ff */
[----:B------:R-:W-:-:S04]  /*28a0*/  LOP3.LUT R2, R2, UR7, RZ, 0x3c, !PT ;  /* 0x0000000702027c12 */ /* 0x000fc8000f8e3cff */
[----:B-1----:R-:W-:-:S04]  /*28b0*/  SHF.L.U32 R3, R2, 0x1f, RZ ;  /* 0x0000001f02037819 */ /* 0x002fc800000006ff */
[----:B------:R-:W1:Y:S02]  /*28c0*/  SYNCS.PHASECHK.TRANS64.TRYWAIT P0, [UR5], R3 ;  /* 0x00000003ff0075a7 */ /* 0x000e640008001105 */
[----:B-1----:R-:W-:Y:S05]  /*28d0*/  @!P0 BRA `(.L_x_45) ;  /* 0x00000058004c8947 */ /* 0x002fea0003800000 */
.L_x_143:
        /* <DEDUP_REMOVED lines=9> */
.L_x_145:
[----:B------:R-:W-:-:S04]  /*2970*/  UIADD3 UR6, UPT, UPT, UR6, 0x1, URZ ;  /* 0x0000000106067890 */ /* 0x000fc8000fffe0ff */
[----:B------:R-:W-:-:S04]  /*2980*/  UISETP.NE.AND UP0, UPT, UR6, 0x5, UPT ;  /* 0x000000050600788c */ /* 0x000fc8000bf05270 */
[----:B------:R-:W-:Y:S02]  /*2990*/  USEL UR5, URZ, 0x1, UP0 ;  /* 0x00000001ff057887 */ /* 0x000fe40008000000 */
[----:B------:R-:W-:-:S04]  /*29a0*/  USEL UR6, UR6, URZ, UP0 ;  /* 0x000000ff06067287 */ /* 0x000fc80008000000 */
[----:B------:R-:W-:Y:S01]  /*29b0*/  ULEA UR6, UR6, UR4, 0x3 ;  /* 0x0000000406067291 */ /* 0x000fe2000f8e18ff */
[----:B------:R-:W-:-:S04]  /*29c0*/  LOP3.LUT R2, R2, UR5, RZ, 0x3c, !PT ;  /* 0x0000000502027c12 */ /* 0x000fc8000f8e3cff */
[----:B------:R-:W-:Y:S01]  /*29d0*/  SHF.L.U32 R2, R2, 0x1f, RZ ;  /* 0x0000001f02027819 */ /* 0x000fe200000006ff */
[----:B-1-3--:R-:W-:-:S07]  /*29e0*/  IMAD.U32 R0, RZ, RZ, UR6 ;  /* 0x00000006ff007e24 */ /* 0x00afce000f8e00ff */
.L_x_47:
[----:B-1----:R1:W2:Y:S02]  /*29f0*/  SYNCS.PHASECHK.TRANS64.TRYWAIT P0, [R0+URZ], R2 ;  /* 0x00000002000075a7 */ /* 0x0022a400080011ff */
[----:B--2---:R-:W-:Y:S05]  /*2a00*/  @!P0 NANOSLEEP.SYNCS 0x989680 ;  /* 0x009896800000895d */ /* 0x004fea0003900000 */
[----:B------:R-:W2:Y:S02]  /*2a10*/  @!P0 SYNCS.PHASECHK.TRANS64 P0, [R0+URZ], R2 ;  /* 0x00000002000085a7 */ /* 0x000ea400080010ff */
[----:B--2---:R-:W-:Y:S05]  /*2a20*/  @P0 EXIT ;  /* 0x000000000000094d */ /* 0x004fea0003800000 */
[----:B------:R-:W-:Y:S05]  /*2a30*/  BRA `(.L_x_47) ;  /* 0xfffffffc00ec7947 */ /* 0x000fea000383ffff */
.L_x_22:
[----:B------:R-:W-:-:S04]  /*2a40*/  UISETP.NE.AND UP1, UPT, UR37, URZ, UPT ;  /* 0x000000ff2500728c */ /* 0x000fc8000bf25270 */
[----:B------:R-:W-:-:S09]  /*2a50*/  UISETP.NE.OR UP1, UPT, UR10, 0x1, UP1 ;  /* 0x000000010a00788c */ /* 0x000fd20008f25670 */
[----:B------:R-:W-:Y:S05]  /*2a60*/  BRA.U UP1, `(.L_x_48) ;  /* 0x00000005014c7547 */ /* 0x000fea000b800000 */
[----:B------:R-:W-:Y:S01]  /*2a70*/  HFMA2 R11, -RZ, RZ, 0, 0 ;  /* 0x00000000ff0b7431 */ /* 0x000fe200000001ff */
[----:B------:R-:W-:Y:S01]  /*2a80*/  ISETP.GE.U32.AND P2, PT, R10, 0x2, PT ;  /* 0x000000020a00780c */ /* 0x000fe20003f46070 */
[----:B------:R-:W-:Y:S01]  /*2a90*/  IMAD.MOV.U32 R12, RZ, RZ, 0x1 ;  /* 0x00000001ff0c7424 */ /* 0x000fe200078e00ff */
[----:B------:R-:W-:Y:S01]  /*2aa0*/  CS2R R8, SRZ ;  /* 0x0000000000087805 */ /* 0x000fe2000001ff00 */
[----:B------:R-:W-:Y:S01]  /*2ab0*/  IMAD.MOV.U32 R3, RZ, RZ, RZ ;  /* 0x000000ffff037224 */ /* 0x000fe200078e00ff */
[----:B------:R-:W-:Y:S01]  /*2ac0*/  UMOV UR4, 0x400 ;  /* 0x0000040000047882 */ /* 0x000fe20000000000 */
[----:B------:R-:W-:Y:S01]  /*2ad0*/  UMOV UR6, URZ ;  /* 0x000000ff00067c82 */ /* 0x000fe20008000000 */
[----:B------:R-:W-:-:S12]  /*2ae0*/  ULEA UR37, UR37, UR4, 0x18 ;  /* 0x0000000425257291 */ /* 0x000fd8000f8ec0ff */
.L_x_52:
[----:B------:R-:W-:Y:S02]  /*2af0*/  LEA R0, R3, UR37, 0x3 ;  /* 0x0000002503007c11 */ /* 0x000fe4000f8e18ff */
[----:B------:R-:W-:-:S03]  /*2b00*/  SHF.L.U32 R4, R8, 0x1f, RZ ;  /* 0x0000001f08047819 */ /* 0x000fc600000006ff */
[----:B------:R-:W-:Y:S01]  /*2b10*/  VIADD R5, R0, 0x100 ;  /* 0x0000010000057836 */ /* 0x000fe20000000000 */
[----:B------:R-:W1:Y:S02]  /*2b20*/  SYNCS.PHASECHK.TRANS64.TRYWAIT P0, [R0+URZ+0xf0], R4 ;  /* 0x0000f004000075a7 */ /* 0x000e6400080011ff */
[----:B-1----:R-:W-:Y:S05]  /*2b30*/  @!P0 BRA `(.L_x_49) ;  /* 0x0000005400e48947 */ /* 0x002fea0003800000 */
.L_x_146:
[----:B------:R-:W-:Y:S01]  /*2b40*/  ULEA UR5, UR6, UR37, 0x3 ;  /* 0x0000002506057291 */ /* 0x000fe2000f8e18ff */
[----:B-1----:R-:W-:Y:S01]  /*2b50*/  PRMT R0, RZ, 0x654, R5 ;  /* 0x00000654ff007816 */ /* 0x002fe20000000005 */
[----:B------:R-:W-:Y:S01]  /*2b60*/  @!P2 IMAD.MOV.U32 R4, RZ, RZ, 0x10 ;  /* 0x00000010ff04a424 */ /* 0x000fe200078e00ff */
[----:B------:R-:W-:Y:S01]  /*2b70*/  SHF.L.U32 R5, R12, 0x1f, RZ ;  /* 0x0000001f0c057819 */ /* 0x000fe200000006ff */
[----:B------:R-:W-:Y:S01]  /*2b80*/  UIADD3 UR4, UPT, UPT, UR5, 0x90, URZ ;  /* 0x0000009005047890 */ /* 0x000fe2000fffe0ff */
[----:B------:R1:W-:Y:S05]  /*2b90*/  SYNCS.ARRIVE.TRANS64.RED.A1T0 RZ, [R0+URZ], RZ ;  /* 0x000000ff00ff79a7 */ /* 0x0003ea00081004ff */
[----:B------:R-:W-:Y:S01]  /*2ba0*/  IMAD.U32 R6, RZ, RZ, UR4 ;  /* 0x00000004ff067e24 */ /* 0x000fe2000f8e00ff */
[----:B------:R-:W2:Y:S04]  /*2bb0*/  SYNCS.PHASECHK.TRANS64.TRYWAIT P0, [UR5+0xa0], R5 ;  /* 0x0000a005ff0075a7 */ /* 0x000ea80008001105 */
[----:B------:R-:W-:Y:S01]  /*2bc0*/  PRMT R6, R10, 0x654, R6 ;  /* 0x000006540a067816 */ /* 0x000fe20000000006 */
[----:B-12---:R-:W-:Y:S06]  /*2bd0*/  @!P0 BRA `(.L_x_50) ;  /* 0x0000005400d08947 */ /* 0x006fec0003800000 */
.L_x_148:
[----:B------:R-:W-:Y:S01]  /*2be0*/  ULEA UR4, UR6, UR37, 0x4 ;  /* 0x0000002506047291 */ /* 0x000fe2000f8e20ff */
[----:B------:R-:W-:Y:S01]  /*2bf0*/  SEL R2, R6, R2, !P2 ;  /* 0x0000000206027207 */ /* 0x000fe20005000000 */
[----:B------:R-:W-:Y:S01]  /*2c00*/  UIADD3 UR5, UPT, UPT, UR5, 0x90, URZ ;  /* 0x0000009005057890 */ /* 0x000fe2000fffe0ff */
[----:B-1----:R-:W-:Y:S01]  /*2c10*/  LEA R0, R11, UR37, 0x3 ;  /* 0x000000250b007c11 */ /* 0x002fe2000f8e18ff */
[----:B------:R-:W-:Y:S01]  /*2c20*/  UIADD3 UR4, UPT, UPT, UR4, 0x120, URZ ;  /* 0x0000012004047890 */ /* 0x000fe2000fffe0ff */
[----:B------:R1:W-:Y:S01]  /*2c30*/  @!P2 SYNCS.ARRIVE.TRANS64.RED RZ, [R2+URZ], R4 ;  /* 0x0000000402ffa9a7 */ /* 0x0003e200080004ff */
[----:B------:R-:W-:Y:S01]  /*2c40*/  UIADD3 UR6, UPT, UPT, UR6, 0x1, URZ ;  /* 0x0000000106067890 */ /* 0x000fe2000fffe0ff */
[----:B------:R-:W-:-:S03]  /*2c50*/  VIADD R3, R3, 0x1 ;  /* 0x0000000103037836 */ /* 0x000fc60000000000 */
[----:B------:R-:W-:Y:S02]  /*2c60*/  UISETP.NE.AND UP0, UPT, UR6, 0x2, UPT ;  /* 0x000000020600788c */ /* 0x000fe4000bf05270 */
[----:B------:R-:W-:Y:S01]  /*2c70*/  ISETP.NE.AND P0, PT, R3, 0x2, PT ;  /* 0x000000020300780c */ /* 0x000fe20003f05270 */
[----:B------:R-:W-:Y:S06]  /*2c80*/  UGETNEXTWORKID.BROADCAST [UR4], [UR5] ;  /* 0x00000000040073ca */ /* 0x000fec0008000100 */
[----:B------:R-:W-:Y:S02]  /*2c90*/  USEL UR4, URZ, 0x1, UP0 ;  /* 0x00000001ff047887 */ /* 0x000fe40008000000 */
[----:B------:R-:W-:-:S04]  /*2ca0*/  USEL UR6, UR6, URZ, UP0 ;  /* 0x000000ff06067287 */ /* 0x000fc80008000000 */
[----:B------:R-:W-:Y:S02]  /*2cb0*/  LOP3.LUT R12, R12, UR4, RZ, 0x3c, !PT ;  /* 0x000000040c0c7c12 */ /* 0x000fe4000f8e3cff */
[----:B-1----:R-:W-:-:S04]  /*2cc0*/  SHF.L.U32 R4, R9, 0x1f, RZ ;  /* 0x0000001f09047819 */ /* 0x002fc800000006ff */
[----:B------:R-:W1:Y:S02]  /*2cd0*/  SYNCS.PHASECHK.TRANS64.TRYWAIT P1, [R0+URZ+0x90], R4 ;  /* 0x00009004000075a7 */ /* 0x000e6400080211ff */
[----:B-1----:R-:W-:Y:S05]  /*2ce0*/  @!P1 BRA `(.L_x_51) ;  /* 0x0000005400a49947 */ /* 0x002fea0003800000 */
.L_x_149:
[----:B-1----:R-:W-:Y:S01]  /*2cf0*/  LEA R4, R11, UR37, 0x4 ;  /* 0x000000250b047c11 */ /* 0x002fe2000f8e20ff */
[----:B------:R-:W-:Y:S01]  /*2d00*/  VIADD R0, R0, 0xa0 ;  /* 0x000000a000007836 */ /* 0x000fe20000000000 */
[----:B------:R-:W-:Y:S01]  /*2d10*/  SEL R3, R3, RZ, P0 ;  /* 0x000000ff03037207 */ /* 0x000fe20000000000 */
[----:B------:R-:W-:-:S03]  /*2d20*/  VIADD R11, R11, 0x1 ;  /* 0x000000010b0b7836 */ /* 0x000fc60000000000 */
[----:B------:R-:W1:Y:S01]  /*2d30*/  LDS.128 R4, [R4+0x120] ;  /* 0x0001200004047984 */ /* 0x000e620000000c00 */
[----:B------:R-:W-:Y:S02]  /*2d40*/  PRMT R0, RZ, 0x654, R0 ;  /* 0x00000654ff007816 */ /* 0x000fe40000000000 */
[C---:B------:R-:W-:Y:S01]  /*2d50*/  ISETP.NE.AND P1, PT, R11.reuse, 0x2, PT ;  /* 0x000000020b00780c */ /* 0x040fe20003f25270 */
[----:B------:R-:W-:Y:S01]  /*2d60*/  @!PT LDS RZ, [RZ] ;  /* 0x00000000fffff984 */ /* 0x000fe20000000800 */
[----:B------:R-:W-:Y:S01]  /*2d70*/  @!PT LDS RZ, [RZ] ;  /* 0x00000000fffff984 */ /* 0x000fe20000000800 */
[----:B------:R-:W-:Y:S01]  /*2d80*/  @!PT LDS RZ, [RZ] ;  /* 0x00000000fffff984 */ /* 0x000fe20000000800 */
[----:B------:R-:W-:Y:S01]  /*2d90*/  @!PT LDS RZ, [RZ] ;  /* 0x00000000fffff984 */ /* 0x000fe20000000800 */
[----:B------:R2:W-:Y:S06]  /*2da0*/  MEMBAR.ALL.CTA ;  /* 0x0000000000007992 */ /* 0x0005ec0000008000 */
[----:B--2---:R-:W2:Y:S01]  /*2db0*/  FENCE.VIEW.ASYNC.S ;  /* 0x00000000000073c6 */ /* 0x004ea20000000000 */
[----:B------:R-:W-:Y:S01]  /*2dc0*/  SEL R11, R11, RZ, P1 ;  /* 0x000000ff0b0b7207 */ /* 0x000fe20000800000 */
[----:B--2---:R2:W-:Y:S01]  /*2dd0*/  SYNCS.ARRIVE.TRANS64.RED.A1T0 RZ, [R0+URZ], RZ ;  /* 0x000000ff00ff79a7 */ /* 0x0045e200081004ff */
[----:B-1----:R-:W-:-:S02]  /*2de0*/  LOP3.LUT P3, RZ, R6, 0x1, RZ, 0xc0, !PT ;  /* 0x0000000106ff7812 */ /* 0x002fc4000786c0ff */
[----:B------:R-:W-:-:S04]  /*2df0*/  SEL R4, RZ, 0x1, P1 ;  /* 0x00000001ff047807 */ /* 0x000fc80000800000 */
[----:B------:R-:W-:Y:S02]  /*2e00*/  LOP3.LUT R9, R9, R4, RZ, 0x3c, !PT ;  /* 0x0000000409097212 */ /* 0x000fe400078e3cff */
[----:B--2---:R-:W-:-:S04]  /*2e10*/  SEL R0, RZ, 0x1, P0 ;  /* 0x00000001ff007807 */ /* 0x004fc80000000000 */
[----:B------:R-:W-:Y:S01]  /*2e20*/  LOP3.LUT R8, R8, R0, RZ, 0x3c, !PT ;  /* 0x0000000008087212 */ /* 0x000fe200078e3cff */
[----:B------:R-:W-:Y:S06]  /*2e30*/  @P3 BRA `(.L_x_52) ;  /* 0xfffffffc002c3947 */ /* 0x000fec000383ffff */
[----:B------:R-:W-:Y:S01]  /*2e40*/  ULEA UR5, UR6, UR37, 0x3 ;  /* 0x0000002506057291 */ /* 0x000fe2000f8e18ff */
[----:B------:R-:W-:-:S08]  /*2e50*/  SHF.L.U32 R2, R12, 0x1f, RZ ;  /* 0x0000001f0c027819 */ /* 0x000fd000000006ff */
[----:B------:R-:W1:Y:S02]  /*2e60*/  SYNCS.PHASECHK.TRANS64 P0, [UR5+0xa0], R2 ;  /* 0x0000a002ff0075a7 */ /* 0x000e640008001005 */
[----:B-1----:R-:W-:Y:S05]  /*2e70*/  @P0 BRA `(.L_x_53) ;  /* 0x0000000000080947 */ /* 0x002fea0003800000 */
[----:B------:R-:W1:Y:S02]  /*2e80*/  SYNCS.PHASECHK.TRANS64.TRYWAIT P0, [UR5+0xa0], R2 ;  /* 0x0000a002ff0075a7 */ /* 0x000e640008001105 */
[----:B-1----:R-:W-:Y:S05]  /*2e90*/  @!P0 BRA `(.L_x_54) ;  /* 0x00000054004c8947 */ /* 0x002fea0003800000 */
.L_x_53:
[----:B------:R-:W-:-:S04]  /*2ea0*/  UIADD3 UR4, UPT, UPT, UR6, 0x1, URZ ;  /* 0x0000000106047890 */ /* 0x000fc8000fffe0ff */
[----:B------:R-:W-:-:S04]  /*2eb0*/  UISETP.NE.AND UP0, UPT, UR4, 0x2, UPT ;  /* 0x000000020400788c */ /* 0x000fc8000bf05270 */
[----:B------:R-:W-:Y:S02]  /*2ec0*/  USEL UR7, URZ, 0x1, UP0 ;  /* 0x00000001ff077887 */ /* 0x000fe40008000000 */
[----:B------:R-:W-:-:S04]  /*2ed0*/  USEL UR4, UR4, URZ, UP0 ;  /* 0x000000ff04047287 */ /* 0x000fc80008000000 */
[----:B------:R-:W-:Y:S01]  /*2ee0*/  ULEA UR4, UR4, UR37, 0x3 ;  /* 0x0000002504047291 */ /* 0x000fe2000f8e18ff */
[----:B-1----:R-:W-:-:S04]  /*2ef0*/  LOP3.LUT R2, R12, UR7, RZ, 0x3c, !PT ;  /* 0x000000070c027c12 */ /* 0x002fc8000f8e3cff */
[----:B------:R-:W-:-:S04]  /*2f00*/  SHF.L.U32 R0, R2, 0x1f, RZ ;  /* 0x0000001f02007819 */ /* 0x000fc800000006ff */
[----:B------:R-:W1:Y:S02]  /*2f10*/  SYNCS.PHASECHK.TRANS64 P0, [UR4+0xa0], R0 ;  /* 0x0000a000ff0075a7 */ /* 0x000e640008001004 */
[----:B-1----:R-:W-:Y:S05]  /*2f20*/  @P0 EXIT ;  /* 0x000000000000094d */ /* 0x002fea0003800000 */
[----:B------:R-:W-:Y:S02]  /*2f30*/  SHF.L.U32 R2, R2, 0x1f, RZ ;  /* 0x0000001f02027819 */ /* 0x000fe400000006ff */
[----:B------:R-:W-:-:S07]  /*2f40*/  MOV R0, UR4 ;  /* 0x0000000400007c02 */ /* 0x000fce0008000f00 */
.L_x_55:
[----:B-1----:R1:W2:Y:S02]  /*2f50*/  SYNCS.PHASECHK.TRANS64.TRYWAIT P0, [R0+URZ+0xa0], R2 ;  /* 0x0000a002000075a7 */ /* 0x0022a400080011ff */
[----:B--2---:R-:W-:Y:S05]  /*2f60*/  @!P0 NANOSLEEP.SYNCS 0x989680 ;  /* 0x009896800000895d */ /* 0x004fea0003900000 */
[----:B------:R-:W2:Y:S02]  /*2f70*/  @!P0 SYNCS.PHASECHK.TRANS64 P0, [R0+URZ+0xa0], R2 ;  /* 0x0000a002000085a7 */ /* 0x000ea400080010ff */
[----:B--2---:R-:W-:Y:S05]  /*2f80*/  @P0 EXIT ;  /* 0x000000000000094d */ /* 0x004fea0003800000 */
[----:B------:R-:W-:Y:S05]  /*2f90*/  BRA `(.L_x_55) ;  /* 0xfffffffc00ec7947 */ /* 0x000fea000383ffff */
.L_x_48:
[----:B------:R-:W-:Y:S05]  /*2fa0*/  BRA.U UP4, `(.L_x_56) ;  /* 0x0000001504487547 */ /* 0x000fea000b800000 */
[----:B------:R-:W-:Y:S01]  /*2fb0*/  UMOV UR6, 0x40 ;  /* 0x0000004000067882 */ /* 0x000fe20000000000 */
[----:B------:R-:W-:Y:S01]  /*2fc0*/  NOP ;  /* 0x0000000000007918 */ /* 0x000fe20000000000 */
[----:B------:R-:W-:Y:S01]  /*2fd0*/  ULEA UR6, UR37, UR6, 0x18 ;  /* 0x0000000625067291 */ /* 0x000fe2000f8ec0ff */
[----:B------:R-:W-:Y:S02]  /*2fe0*/  UMOV UR7, 0x400 ;  /* 0x0000040000077882 */ /* 0x000fe40000000000 */
[----:B------:R-:W-:-:S06]  /*2ff0*/  ULEA UR37, UR37, UR7, 0x18 ;  /* 0x0000000725257291 */ /* 0x000fcc000f8ec0ff */
[----:B------:R-:W1:Y:S02]  /*3000*/  LDS.U8 R2, [UR6+0x1c] ;  /* 0x00001c06ff027984 */ /* 0x000e640008000000 */
[----:B-1----:R-:W-:-:S13]  /*3010*/  ISETP.NE.AND P0, PT, R2, RZ, PT ;  /* 0x000000ff0200720c */ /* 0x002fda0003f05270 */
[----:B------:R-:W-:Y:S05]  /*3020*/  @P0 BRA `(.L_x_57) ;  /* 0x0000000400080947 */ /* 0x000fea0003800000 */
[----:B------:R-:W-:Y:S02]  /*3030*/  UISETP.NE.U32.AND UP0, UPT, UR5, 0x1, UPT ;  /* 0x000000010500788c */ /* 0x000fe4000bf05070 */
[----:B------:R-:W-:-:S07]  /*3040*/  UIADD3 UR8, UPT, UPT, UR6, 0x8, URZ ;  /* 0x0000000806087890 */ /* 0x000fce000fffe0ff */
[----:B------:R-:W-:Y:S05]  /*3050*/  BRA.U !UP0, `(.L_x_58) ;  /* 0x00000001089c7547 */ /* 0x000fea000b800000 */
[----:B------:R-:W-:Y:S01]  /*3060*/  ELECT P0, URZ, PT ;  /* 0x0000000000ff782f */ /* 0x000fe20003800000 */
[----:B------:R-:W-:-:S12]  /*3070*/  BSSY B0, `(.L_x_58) ;  /* 0x0000025000007945 */ /* 0x000fd80003800000 */
[----:B------:R-:W-:Y:S05]  /*3080*/  @!P0 BRA `(.L_x_59) ;  /* 0x00000000008c8947 */ /* 0x000fea0003800000 */
[----:B------:R-:W-:-:S05]  /*3090*/  UMOV UR7, 0x10 ;  /* 0x0000001000077882 */ /* 0x000fca0000000000 */
[----:B------:R-:W-:Y:S04]  /*30a0*/  DEPBAR.LE SB1, 0x36 ;  /* 0x00009d800000791a */ /* 0x000fe80000000000 */
[----:B------:R-:W1:Y:S02]  /*30b0*/  UTCATOMSWS.2CTA.FIND_AND_SET.ALIGN UP1, UR7, UR7 ;  /* 0x00000007000775e3 */ /* 0x000e640008220800 */
[----:B-1----:R-:W-:Y:S01]  /*30c0*/  MOV R10, UR7 ;  /* 0x00000007000a7c02 */ /* 0x002fe20008000f00 */
[----:B------:R-:W-:Y:S06]  /*30d0*/  BRA.U UP1, `(.L_x_60) ;  /* 0x0000000101187547 */ /* 0x000fec000b800000 */
.L_x_61:
[----:B------:R-:W-:Y:S05]  /*30e0*/  NANOSLEEP 0x64 ;  /* 0x000000640000795d */ /* 0x000fea0003800000 */
[----:B------:R-:W-:-:S05]  /*30f0*/  UMOV UR7, 0x10 ;  /* 0x0000001000077882 */ /* 0x000fca0000000000 */
[----:B------:R-:W-:Y:S04]  /*3100*/  DEPBAR.LE SB1, 0x36 ;  /* 0x00009d800000791a */ /* 0x000fe80000000000 */
[----:B------:R-:W1:Y:S02]  /*3110*/  UTCATOMSWS.2CTA.FIND_AND_SET.ALIGN UP1, UR7, UR7 ;  /* 0x00000007000775e3 */ /* 0x000e640008220800 */
[----:B-1----:R-:W-:Y:S01]  /*3120*/  MOV R10, UR7 ;  /* 0x00000007000a7c02 */ /* 0x002fe20008000f00 */
[----:B------:R-:W-:Y:S05]  /*3130*/  BRA.U !UP1, `(.L_x_61) ;  /* 0xfffffffd09e87547 */ /* 0x000fea000b83ffff */
.L_x_60:
[----:B------:R-:W1:Y:S01]  /*3140*/  LDS R5, [UR6+0x10] ;  /* 0x00001006ff057984 */ /* 0x000e620008000800 */
[----:B------:R-:W-:Y:S01]  /*3150*/  IMAD.U32 R3, RZ, RZ, UR37 ;  /* 0x00000025ff037e24 */ /* 0x000fe2000f8e00ff */
[----:B------:R-:W-:-:S03]  /*3160*/  MOV R2, UR4 ;  /* 0x0000000400027c02 */ /* 0x000fc60008000f00 */
[----:B------:R-:W-:Y:S01]  /*3170*/  VIADD R3, R3, 0x140 ;  /* 0x0000014003037836 */ /* 0x000fe20000000000 */
[----:B-1----:R-:W-:-:S04]  /*3180*/  SHF.L.U32 R5, R5, 0x1f, RZ ;  /* 0x0000001f05057819 */ /* 0x002fc800000006ff */
[----:B------:R-:W1:Y:S02]  /*3190*/  SYNCS.PHASECHK.TRANS64.TRYWAIT P0, [UR6+0x8], R5 ;  /* 0x00000805ff0075a7 */ /* 0x000e640008001106 */
[----:B-1----:R-:W-:Y:S05]  /*31a0*/  @P0 BRA `(.L_x_62) ;  /* 0x0000000000080947 */ /* 0x002fea0003800000 */
[----:B------:R-:W1:Y:S02]  /*31b0*/  SYNCS.PHASECHK.TRANS64.TRYWAIT P0, [UR6+0x8], R5 ;  /* 0x00000805ff0075a7 */ /* 0x000e640008001106 */
[----:B-1----:R-:W-:Y:S05]  /*31c0*/  @!P0 BRA `(.L_x_63) ;  /* 0x0000005000988947 */ /* 0x002fea0003800000 */
.L_x_62:
[----:B-1----:R-:W-:Y:S01]  /*31d0*/  HFMA2 R4, -RZ, RZ, 0, 5.9604644775390625e-08 ;  /* 0x00000001ff047431 */ /* 0x002fe200000001ff */
[----:B------:R-:W-:Y:S01]  /*31e0*/  UPRMT UR7, UR4, 0x654, UR8 ;  /* 0x0000065404077896 */ /* 0x000fe20008000008 */
[----:B------:R-:W-:Y:S01]  /*31f0*/  IMAD.MOV.U32 R7, RZ, RZ, 0xffff ;  /* 0x0000ffffff077424 */ /* 0x000fe200078e00ff */
[----:B------:R-:W-:Y:S01]  /*3200*/  PRMT R2, R2, 0x654, R3 ;  /* 0x0000065402027816 */ /* 0x000fe20000000003 */
[----:B------:R-:W-:Y:S02]  /*3210*/  IMAD.MOV.U32 R5, RZ, RZ, 0x4 ;  /* 0x00000004ff057424 */ /* 0x000fe400078e00ff */
[----:B------:R-:W-:Y:S01]  /*3220*/  IMAD.SHL.U32 R9, R10, 0x20, RZ ;  /* 0x000000200a097824 */ /* 0x000fe200078e00ff */
[----:B------:R-:W-:Y:S02]  /*3230*/  MOV R3, UR7 ;  /* 0x0000000700037c02 */ /* 0x000fe40008000f00 */
[-C--:B------:R-:W-:Y:S01]  /*3240*/  SHF.L.U32 R7, R7, R10.reuse, RZ ;  /* 0x0000000a07077219 */ /* 0x080fe200000006ff */
[----:B------:R1:W-:Y:S01]  /*3250*/  SYNCS.ARRIVE.TRANS64.RED RZ, [UR7], R5 ;  /* 0x00000005ffff79a7 */ /* 0x0003e20008000407 */
[----:B------:R-:W-:Y:S01]  /*3260*/  SHF.L.U32 R6, R4, R10, RZ ;  /* 0x0000000a04067219 */ /* 0x000fe200000006ff */
[----:B------:R1:W-:Y:S04]  /*3270*/  STS [UR37+0x140], R9 ;  /* 0x00014009ff007988 */ /* 0x0003e80008000825 */
[----:B------:R1:W-:Y:S04]  /*3280*/  STAS [R2.64], R10 ;  /* 0x0000000a02007dbd */ /* 0x0003e8000c0008ff */
[----:B------:R1:W-:Y:S04]  /*3290*/  ATOMS.OR RZ, [UR6+0x14], R7 ;  /* 0x00001407ffff798c */ /* 0x0003e8000b000006 */
[----:B------:R1:W-:Y:S04]  /*32a0*/  ATOMS.OR RZ, [UR6+0x18], R6 ;  /* 0x00001806ffff798c */ /* 0x0003e8000b000006 */
[----:B------:R1:W-:Y:S02]  /*32b0*/  ATOMS.XOR RZ, [UR6+0x10], R4 ;  /* 0x00001004ffff798c */ /* 0x0003e4000b800006 */
.L_x_59:
[----:B------:R-:W-:Y:S05]  /*32c0*/  BSYNC B0 ;  /* 0x0000000000007941 */ /* 0x000fea0003800000 */
.L_x_58:
[----:B------:R-:W-:Y:S05]  /*32d0*/  BRA.U UP0, `(.L_x_64) ;  /* 0x00000001006c7547 */ /* 0x000fea000b800000 */
[----:B------:R-:W-:-:S03]  /*32e0*/  UMOV UR7, 0xffffffff ;  /* 0xffffffff00077882 */ /* 0x000fc60000000000 */
[----:B------:R-:W-:Y:S05]  /*32f0*/  BRA.DIV UR7, `(.L_x_65) ;  /* 0x0000005207647947 */ /* 0x000fea000b800000 */
[----:B------:R-:W-:-:S13]  /*3300*/  ELECT P6, URZ, PT ;  /* 0x0000000000ff782f */ /* 0x000fda00038c0000 */
.L_x_153:
[----:B------:R-:W-:Y:S05]  /*3310*/  @!P6 BRA `(.L_x_64) ;  /* 0x00000000005ce947 */ /* 0x000fea0003800000 */
[----:B-1----:R-:W1:Y:S02]  /*3320*/  LDS R3, [UR6+0x10] ;  /* 0x00001006ff037984 */ /* 0x002e640008000800 */
[----:B-1----:R-:W-:-:S04]  /*3330*/  SHF.L.U32 R3, R3, 0x1f, RZ ;  /* 0x0000001f03037819 */ /* 0x002fc800000006ff */
[----:B------:R-:W1:Y:S02]  /*3340*/  SYNCS.PHASECHK.TRANS64.TRYWAIT P0, [UR6+0x8], R3 ;  /* 0x00000803ff0075a7 */ /* 0x000e640008001106 */
[----:B-1----:R-:W-:Y:S05]  /*3350*/  @P0 BRA `(.L_x_66) ;  /* 0x0000000000080947 */ /* 0x002fea0003800000 */
[----:B------:R-:W1:Y:S02]  /*3360*/  SYNCS.PHASECHK.TRANS64.TRYWAIT P0, [UR6+0x8], R3 ;  /* 0x00000803ff0075a7 */ /* 0x000e640008001106 */
[----:B-1----:R-:W-:Y:S05]  /*3370*/  @!P0 BRA `(.L_x_67) ;  /* 0x0000005000648947 */ /* 0x002fea0003800000 */
.L_x_66:
[----:B------:R-:W2:Y:S01]  /*3380*/  LDS R5, [UR37+0x140] ;  /* 0x00014025ff057984 */ /* 0x000ea20008000800 */
[----:B-1----:R-:W-:Y:S02]  /*3390*/  HFMA2 R2, -RZ, RZ, 0, 5.9604644775390625e-08 ;  /* 0x00000001ff027431 */ /* 0x002fe400000001ff */
[----:B------:R-:W-:Y:S01]  /*33a0*/  IMAD.MOV.U32 R3, RZ, RZ, 0xffff ;  /* 0x0000ffffff037424 */ /* 0x000fe200078e00ff */
[----:B------:R-:W-:Y:S01]  /*33b0*/  UPRMT UR7, UR4, 0x654, UR8 ;  /* 0x0000065404077896 */ /* 0x000fe20008000008 */
[----:B--2---:R-:W-:-:S03]  /*33c0*/  IMAD.SHL.U32 R4, R5, 0x20, RZ ;  /* 0x0000002005047824 */ /* 0x004fc600078e00ff */
[-C--:B------:R-:W-:Y:S02]  /*33d0*/  SHF.L.U32 R3, R3, R5.reuse, RZ ;  /* 0x0000000503037219 */ /* 0x080fe400000006ff */
[----:B------:R-:W-:Y:S01]  /*33e0*/  SHF.L.U32 R5, R2, R5, RZ ;  /* 0x0000000502057219 */ /* 0x000fe200000006ff */
[----:B------:R2:W-:Y:S04]  /*33f0*/  STS [UR37+0x140], R4 ;  /* 0x00014004ff007988 */ /* 0x0005e80008000825 */
[----:B------:R2:W-:Y:S04]  /*3400*/  ATOMS.OR RZ, [UR6+0x14], R3 ;  /* 0x00001403ffff798c */ /* 0x0005e8000b000006 */
[----:B------:R2:W-:Y:S01]  /*3410*/  ATOMS.OR RZ, [UR6+0x18], R5 ;  /* 0x00001805ffff798c */ /* 0x0005e2000b000006 */
[----:B------:R-:W-:Y:S03]  /*3420*/  SYNCS.ARRIVE.TRANS64.RED.A1T0 RZ, [UR7], RZ ;  /* 0x000000ffffff79a7 */ /* 0x000fe60008100407 */
[----:B------:R2:W-:Y:S01]  /*3430*/  ATOMS.XOR RZ, [UR6+0x10], R2 ;  /* 0x00001002ffff798c */ /* 0x0005e2000b800006 */
[----:B------:R-:W-:Y:S05]  /*3440*/  BRA `(.L_x_64) ;  /* 0x0000000000107947 */ /* 0x000fea0003800000 */
.L_x_57:
[----:B------:R-:W-:-:S05]  /*3450*/  MOV R2, 0xffffffff ;  /* 0xffffffff00027802 */ /* 0x000fca0000000f00 */
[----:B------:R1:W-:Y:S02]  /*3460*/  STS [UR37+0x140], R2 ;  /* 0x00014002ff007988 */ /* 0x0003e40008000825 */
[----:B-1----:R-:W-:Y:S02]  /*3470*/  MOV R2, 0x3490 ;  /* 0x0000349000027802 */ /* 0x002fe40000000f00 */
[----:B-----5:R-:W-:Y:S05]  /*3480*/  CALL.REL.NOINC `($__internal_1_$__cuda_sm10x_tcgen05_guardrail_trap_phase_invalid_during_alloc) ;  /* 0x0000005400c47944 */ /* 0x020fea0003c00000 */
.L_x_64:
[----:B------:R-:W-:Y:S05]  /*3490*/  WARPSYNC.ALL ;  /* 0x0000000000007948 */ /* 0x000fea0003800000 */
[----:B------:R-:W3:Y:S01]  /*34a0*/  S2UR UR7, SR_CgaCtaId ;  /* 0x00000000000779c3 */ /* 0x000ee20000008800 */
[----:B------:R-:W-:Y:S01]  /*34b0*/  UMOV UR6, 0x400 ;  /* 0x0000040000067882 */ /* 0x000fe20000000000 */
[----:B------:R-:W-:-:S06]  /*34c0*/  NOP ;  /* 0x0000000000007918 */ /* 0x000fcc0000000000 */
[----:B------:R-:W-:Y:S06]  /*34d0*/  BAR.ARV 0x6, 0xa0 ;  /* 0x0182800000007b1d */ /* 0x000fec0000002000 */
[----:B------:R-:W4:Y:S01]  /*34e0*/  LDCU UR8, c[0x0][0x38c] ;  /* 0x00007180ff0877ac */ /* 0x000f220008000800 */
[----:B------:R-:W-:Y:S01]  /*34f0*/  LOP3.LUT R0, R0, 0xffff, RZ, 0xc0, !PT ;  /* 0x0000ffff00007812 */ /* 0x000fe200078ec0ff */
[----:B-1----:R-:W-:Y:S01]  /*3500*/  IMAD.MOV.U32 R9, RZ, RZ, 0x1 ;  /* 0x00000001ff097424 */ /* 0x002fe200078e00ff */
[----:B------:R-:W-:Y:S01]  /*3510*/  LOP3.LUT R8, R8, 0xffff, RZ, 0xc0, !PT ;  /* 0x0000ffff08087812 */ /* 0x000fe200078ec0ff */
[----:B------:R-:W-:Y:S01]  /*3520*/  UMOV UR19, URZ ;  /* 0x000000ff00137c82 */ /* 0x000fe20008000000 */
[----:B------:R-:W-:Y:S01]  /*3530*/  R2UR UR10, R0 ;  /* 0x00000000000a72ca */ /* 0x000fe200000e0000 */
[----:B------:R-:W-:Y:S01]  /*3540*/  UMOV UR18, URZ ;  /* 0x000000ff00127c82 */ /* 0x000fe20008000000 */
[----:B------:R-:W-:Y:S01]  /*3550*/  R2UR UR11, R8 ;  /* 0x00000000080b72ca */ /* 0x000fe200000e0000 */
[----:B------:R-:W-:Y:S01]  /*3560*/  IMAD.MOV.U32 R8, RZ, RZ, RZ ;  /* 0x000000ffff087224 */ /* 0x000fe200078e00ff */
[----:B------:R-:W-:Y:S01]  /*3570*/  UMOV UR17, URZ ;  /* 0x000000ff00117c82 */ /* 0x000fe20008000000 */
[----:B---3--:R-:W-:-:S02]  /*3580*/  ULEA UR7, UR7, UR6, 0x18 ;  /* 0x0000000607077291 */ /* 0x008fc4000f8ec0ff */
[----:B------:R-:W-:Y:S02]  /*3590*/  UISETP.NE.AND UP2, UPT, UR5, URZ, UPT ;  /* 0x000000ff0500728c */ /* 0x000fe4000bf45270 */
[----:B------:R-:W-:Y:S02]  /*35a0*/  UIADD3 UR12, UPT, UPT, UR7, 0x6400, URZ ;  /* 0x00006400070c7890 */ /* 0x000fe4000fffe0ff */
[----:B------:R-:W-:Y:S02]  /*35b0*/  UIADD3 UR13, UPT, UPT, UR7, 0x2e400, URZ ;  /* 0x0002e400070d7890 */ /* 0x000fe4000fffe0ff */
[----:B----4-:R-:W-:Y:S01]  /*35c0*/  UIADD3 UR8, UPT, UPT, UR8, 0x7f, URZ ;  /* 0x0000007f08087890 */ /* 0x010fe2000fffe0ff */
[----:B--2---:R-:W1:Y:S01]  /*35d0*/  LDS R2, [UR7+0x140] ;  /* 0x00014007ff027984 */ /* 0x004e620008000800 */
[----:B------:R-:W-:Y:S02]  /*35e0*/  USHF.R.U32.HI UR12, URZ, 0x4, UR12 ;  /* 0x00000004ff0c7899 */ /* 0x000fe4000801160c */
[----:B------:R-:W-:-:S02]  /*35f0*/  USHF.R.S32.HI UR6, URZ, 0x1f, UR8 ;  /* 0x0000001fff067899 */ /* 0x000fc40008011408 */
[----:B------:R-:W-:Y:S02]  /*3600*/  USHF.R.U32.HI UR13, URZ, 0x4, UR13 ;  /* 0x00000004ff0d7899 */ /* 0x000fe4000801160d */
[----:B------:R-:W-:Y:S02]  /*3610*/  ULEA.HI UR6, UR6, UR8, URZ, 0x7 ;  /* 0x0000000806067291 */ /* 0x000fe4000f8f38ff */
[----:B------:R-:W-:Y:S02]  /*3620*/  ULOP3.LUT UR12, UR12, 0x3fff, URZ, 0xc0, !UPT ;  /* 0x00003fff0c0c7892 */ /* 0x000fe4000f8ec0ff */
[----:B------:R-:W-:Y:S02]  /*3630*/  USHF.R.S32.HI UR6, URZ, 0x7, UR6 ;  /* 0x00000007ff067899 */ /* 0x000fe40008011406 */
[----:B------:R-:W-:Y:S02]  /*3640*/  ULOP3.LUT UR13, UR13, 0x3fff, URZ, 0xc0, !UPT ;  /* 0x00003fff0d0d7892 */ /* 0x000fe4000f8ec0ff */
[----:B------:R-:W-:Y:S01]  /*3650*/  UISETP.LT.AND UP0, UPT, UR6, 0x1, UPT ;  /* 0x000000010600788c */ /* 0x000fe2000bf01270 */
[----:B------:R-:W-:Y:S01]  /*3660*/  UMOV UR36, 0x0 ;  /* 0x0000000000247882 */ /* 0x000fe20000000000 */
        /* <DEDUP_REMOVED lines=9> */
[----:B------:R-:W-:-:S02]  /*3700*/  ULOP3.LUT UR12, UR12, 0x10000, URZ, 0xfc, !UPT ;  /* 0x000100000c0c7892 */ /* 0x000fc4000f8efcff */
[----:B------:R-:W-:Y:S02]  /*3710*/  ULOP3.LUT UR13, UR13, 0x10000, URZ, 0xfc, !UPT ;  /* 0x000100000d0d7892 */ /* 0x000fe4000f8efcff */
[----:B------:R-:W-:Y:S01]  /*3720*/  USEL UR20, UR6, 0x1, !UP0 ;  /* 0x0000000106147887 */ /* 0x000fe2000c000000 */
[----:B------:R-:W-:Y:S01]  /*3730*/  UMOV UR26, 0x0 ;  /* 0x00000000001a7882 */ /* 0x000fe20000000000 */
[----:B------:R-:W-:Y:S01]  /*3740*/  UMOV UR27, 0x10100490 ;  /* 0x10100490001b7882 */ /* 0x000fe20000000000 */
[----:B------:R-:W-:Y:S01]  /*3750*/  UMOV UR24, 0x0 ;  /* 0x0000000000187882 */ /* 0x000fe20000000000 */
[----:B------:R-:W-:Y:S01]  /*3760*/  UMOV UR25, 0x10100490 ;  /* 0x1010049000197882 */ /* 0x000fe20000000000 */
[----:B------:R-:W-:Y:S01]  /*3770*/  UMOV UR22, 0x0 ;  /* 0x0000000000167882 */ /* 0x000fe20000000000 */
[----:B------:R-:W-:Y:S01]  /*3780*/  UMOV UR23, 0x10100490 ;  /* 0x1010049000177882 */ /* 0x000fe20000000000 */
[----:B-1----:R-:W-:Y:S02]  /*3790*/  R2UR UR21, R2 ;  /* 0x00000000021572ca */ /* 0x002fe400000e0000 */
[----:B------:R-:W-:-:S13]  /*37a0*/  CS2R R2, SRZ ;  /* 0x0000000000027805 */ /* 0x000fda000001ff00 */
.L_x_75:
[C---:B------:R-:W-:Y:S02]  /*37b0*/  LEA R0, R8.reuse, UR7, 0x3 ;  /* 0x0000000708007c11 */ /* 0x040fe4000f8e18ff */
[----:B------:R-:W-:Y:S02]  /*37c0*/  SHF.L.U32 R4, R3, 0x1f, RZ ;  /* 0x0000001f03047819 */ /* 0x000fe400000006ff */
[----:B------:R-:W-:Y:S02]  /*37d0*/  LEA R5, R8, UR7, 0x4 ;  /* 0x0000000708057c11 */ /* 0x000fe4000f8e20ff */
[----:B------:R-:W1:Y:S02]  /*37e0*/  SYNCS.PHASECHK.TRANS64.TRYWAIT P0, [R0+URZ+0x90], R4 ;  /* 0x00009004000075a7 */ /* 0x000e6400080011ff */
[----:B-1-3--:R-:W-:Y:S05]  /*37f0*/  @!P0 BRA `(.L_x_68) ;  /* 0x0000004c005c8947 */ /* 0x00afea0003800000 */
.L_x_154:
[----:B-1----:R-:W1:Y:S01]  /*3800*/  LDS.128 R4, [R5+0x120] ;  /* 0x0001200005047984 */ /* 0x002e620000000c00 */
[----:B------:R-:W-:Y:S02]  /*3810*/  VIADD R0, R0, 0xa0 ;  /* 0x000000a000007836 */ /* 0x000fe40000000000 */
[----:B------:R-:W-:Y:S01]  /*3820*/  VIADD R8, R8, 0x1 ;  /* 0x0000000108087836 */ /* 0x000fe20000000000 */
[----:B------:R-:W-:Y:S01]  /*3830*/  @!PT LDS RZ, [RZ] ;  /* 0x00000000fffff984 */ /* 0x000fe20000000800 */
[----:B------:R-:W-:Y:S01]  /*3840*/  @!PT LDS RZ, [RZ] ;  /* 0x00000000fffff984 */ /* 0x000fe20000000800 */
[----:B------:R-:W-:Y:S01]  /*3850*/  @!PT LDS RZ, [RZ] ;  /* 0x00000000fffff984 */ /* 0x000fe20000000800 */
[----:B------:R-:W-:Y:S01]  /*3860*/  @!PT LDS RZ, [RZ] ;  /* 0x00000000fffff984 */ /* 0x000fe20000000800 */
[----:B------:R2:W-:Y:S06]  /*3870*/  MEMBAR.ALL.CTA ;  /* 0x0000000000007992 */ /* 0x0005ec0000008000 */
[----:B--2---:R-:W2:Y:S01]  /*3880*/  FENCE.VIEW.ASYNC.S ;  /* 0x00000000000073c6 */ /* 0x004ea20000000000 */
[----:B------:R-:W-:-:S04]  /*3890*/  PRMT R0, RZ, 0x654, R0 ;  /* 0x00000654ff007816 */ /* 0x000fc80000000000 */
[----:B--2---:R2:W-:Y:S01]  /*38a0*/  SYNCS.ARRIVE.TRANS64.RED.A1T0 RZ, [R0+URZ], RZ ;  /* 0x000000ff00ff79a7 */ /* 0x0045e200081004ff */
[----:B-1----:R-:W-:Y:S01]  /*38b0*/  LOP3.LUT P1, RZ, R6, 0x1, RZ, 0xc0, !PT ;  /* 0x0000000106ff7812 */ /* 0x002fe2000782c0ff */
[----:B--2---:R-:W-:-:S12]  /*38c0*/  BRA.U UP2, `(.L_x_69) ;  /* 0x0000000502587547 */ /* 0x004fd8000b800000 */
[----:B------:R-:W1:Y:S01]  /*38d0*/  LDCU UR8, c[0x0][0x38c] ;  /* 0x00007180ff0877ac */ /* 0x000e620008000800 */
[----:B------:R-:W-:Y:S02]  /*38e0*/  PLOP3.LUT P2, PT, PT, PT, PT, 0x80, 0x8 ;  /* 0x000000000008781c */ /* 0x000fe40003f4f070 */
[----:B------:R-:W-:Y:S01]  /*38f0*/  SHF.L.U32 R4, R9, 0x1f, RZ ;  /* 0x0000001f09047819 */ /* 0x000fe200000006ff */
[----:B-1----:R-:W-:Y:S02]  /*3900*/  UISETP.GE.AND UP0, UPT, UR8, 0x1, UPT ;  /* 0x000000010800788c */ /* 0x002fe4000bf06270 */
[----:B------:R-:W-:-:S04]  /*3910*/  ULEA UR8, UR19, UR7, 0x3 ;  /* 0x0000000713087291 */ /* 0x000fc8000f8e18ff */
[----:B------:R-:W-:-:S05]  /*3920*/  PLOP3.LUT P0, PT, PT, PT, UP0, 0x80, 0x8 ;  /* 0x000000000008781c */ /* 0x000fca0003f0f008 */
[----:B------:R-:W-:-:S08]  /*3930*/  @UP0 ULEA UR9, UR18, UR7, 0x3 ;  /* 0x0000000712090291 */ /* 0x000fd0000f8e18ff */
[----:B------:R-:W-:-:S04]  /*3940*/  @P0 SHF.L.U32 R0, R2, 0x1f, RZ ;  /* 0x0000001f02000819 */ /* 0x000fc800000006ff */
[----:B------:R1:W2:Y:S01]  /*3950*/  @P0 SYNCS.PHASECHK.TRANS64.TRYWAIT P2, [UR9], R0 ;  /* 0x00000000ff0005a7 */ /* 0x0002a20008041109 */
[----:B------:R-:W-:Y:S01]  /*3960*/  ULEA UR9, UR19, UR21, 0x6 ;  /* 0x0000001513097291 */ /* 0x000fe2000f8e30ff */
[----:B------:R-:W3:Y:S02]  /*3970*/  SYNCS.PHASECHK.TRANS64.TRYWAIT P0, [UR8+0xd0], R4 ;  /* 0x0000d004ff0075a7 */ /* 0x000ee40008001108 */
[----:B-123--:R-:W-:Y:S09]  /*3980*/  @!P0 BRA `(.L_x_70) ;  /* 0x0000004c000c8947 */ /* 0x00eff20003800000 */
.L_x_156:
[----:B------:R-:W-:Y:S01]  /*3990*/  UMOV UR16, UR17 ;  /* 0x0000001100107c82 */ /* 0x000fe20008000000 */
[----:B------:R-:W-:Y:S05]  /*39a0*/  BRA.U !UP0, `(.L_x_71) ;  /* 0x0000000508107547 */ /* 0x000fea000b800000 */
[----:B------:R-:W-:Y:S02]  /*39b0*/  UIADD3 UR16, UPT, UPT, UR20, UR17, URZ ;  /* 0x0000001114107290 */ /* 0x000fe4000fffe0ff */
[----:B------:R-:W-:Y:S01]  /*39c0*/  UPLOP3.LUT UP3, UPT, UPT, UPT, UPT, 0x40, 0x4 ;  /* 0x000000000004789c */ /* 0x000fe20003f6e870 */
[----:B------:R-:W-:Y:S01]  /*39d0*/  UMOV UR15, UR6 ;  /* 0x00000006000f7c82 */ /* 0x000fe20008000000 */
[----:B------:R-:W-:-:S09]  /*39e0*/  UMOV UR58, UR18 ;  /* 0x00000012003a7c82 */ /* 0x000fd20008000000 */
.L_x_74:
[----:B--2---:R-:W-:Y:S01]  /*39f0*/  ULEA UR14, UR58, UR7, 0x3 ;  /* 0x000000073a0e7291 */ /* 0x004fe2000f8e18ff */
[----:B---3--:R-:W-:Y:S11]  /*3a00*/  @P2 BRA `(.L_x_72) ;  /* 0x00000000000c2947 */ /* 0x008ff60003800000 */
[----:B-1----:R-:W-:Y:S04]  /*3a10*/  SHF.L.U32 R4, R2, 0x1f, RZ ;  /* 0x0000001f02047819 */ /* 0x002fe800000006ff */
[----:B------:R-:W1:Y:S02]  /*3a20*/  SYNCS.PHASECHK.TRANS64.TRYWAIT P0, [UR14], R4 ;  /* 0x00000004ff0075a7 */ /* 0x000e64000800110e */
[----:B-1----:R-:W-:Y:S05]  /*3a30*/  @!P0 BRA `(.L_x_73) ;  /* 0x0000004800f88947 */ /* 0x002fea0003800000 */
.L_x_72:
[----:B------:R-:W-:Y:S01]  /*3a40*/  UISETP.NE.AND UP0, UPT, UR15, 0x1, UPT ;  /* 0x000000010f00788c */ /* 0x000fe2000bf05270 */
[----:B------:R-:W-:Y:S01]  /*3a50*/  PLOP3.LUT P2, PT, PT, PT, PT, 0x80, 0x8 ;  /* 0x000000000008781c */ /* 0x000fe20003f4f070 */
[----:B------:R-:W-:Y:S02]  /*3a60*/  UIADD3 UR18, UPT, UPT, UR58, 0x1, URZ ;  /* 0x000000013a127890 */ /* 0x000fe4000fffe0ff */
[----:B------:R-:W-:Y:S02]  /*3a70*/  ULEA UR68, UR58, UR13, 0x9 ;  /* 0x0000000d3a447291 */ /* 0x000fe4000f8e48ff */
[----:B------:R-:W-:Y:S01]  /*3a80*/  UISETP.NE.AND UP1, UPT, UR18, 0x5, UPT ;  /* 0x000000051200788c */ /* 0x000fe2000bf25270 */
[----:B------:R-:W-:Y:S01]  /*3a90*/  PLOP3.LUT P0, PT, PT, PT, UP0, 0x80, 0x8 ;  /* 0x000000000008781c */ /* 0x000fe20003f0f008 */
[----:B------:R-:W-:Y:S02]  /*3aa0*/  ULEA UR66, UR58, UR12, 0xb ;  /* 0x0000000c3a427291 */ /* 0x000fe4000f8e58ff */
[----:B------:R-:W-:Y:S02]  /*3ab0*/  USEL UR39, URZ, 0x1, UP1 ;  /* 0x00000001ff277887 */ /* 0x000fe40008800000 */
[----:B------:R-:W-:Y:S02]  /*3ac0*/  USEL UR18, UR18, URZ, UP1 ;  /* 0x000000ff12127287 */ /* 0x000fe40008800000 */
[----:B------:R-:W-:Y:S02]  /*3ad0*/  UIADD3 UR64, UPT, UPT, UR68, 0x2, URZ ;  /* 0x0000000244407890 */ /* 0x000fe4000fffe0ff */
[----:B------:R-:W-:Y:S01]  /*3ae0*/  @UP0 ULEA UR38, UR18, UR7, 0x3 ;  /* 0x0000000712260291 */ /* 0x000fe2000f8e18ff */
[----:B------:R-:W-:Y:S01]  /*3af0*/  LOP3.LUT R2, R2, UR39, RZ, 0x3c, !PT ;  /* 0x0000002702027c12 */ /* 0x000fe2000f8e3cff */
[----:B------:R-:W-:Y:S02]  /*3b00*/  UIADD3 UR62, UPT, UPT, UR66, 0x2, URZ ;  /* 0x00000002423e7890 */ /* 0x000fe4000fffe0ff */
[----:B------:R-:W-:Y:S01]  /*3b10*/  UIADD3 UR60, UPT, UPT, UR68, 0x4, URZ ;  /* 0x00000004443c7890 */ /* 0x000fe2000fffe0ff */
[----:B-1----:R-:W-:Y:S01]  /*3b20*/  @P0 SHF.L.U32 R0, R2, 0x1f, RZ ;  /* 0x0000001f02000819 */ /* 0x002fe200000006ff */
[----:B------:R-:W-:Y:S02]  /*3b30*/  UIADD3 UR58, UPT, UPT, UR66, 0x4, URZ ;  /* 0x00000004423a7890 */ /* 0x000fe4000fffe0ff */
[----:B------:R-:W-:Y:S01]  /*3b40*/  UIADD3 UR56, UPT, UPT, UR68, 0x6, URZ ;  /* 0x0000000644387890 */ /* 0x000fe2000fffe0ff */
[----:B------:R2:W3:Y:S01]  /*3b50*/  @P0 SYNCS.PHASECHK.TRANS64.TRYWAIT P2, [UR38], R0 ;  /* 0x00000000ff0005a7 */ /* 0x0004e20008041126 */
[----:B------:R-:W-:Y:S02]  /*3b60*/  UIADD3 UR54, UPT, UPT, UR66, 0x6, URZ ;  /* 0x0000000642367890 */ /* 0x000fe4000fffe0ff */
        /* <DEDUP_REMOVED lines=10> */
[----:B------:R-:W-:Y:S02]  /*3c10*/  UIADD3 UR15, UPT, UPT, UR15, -0x1, URZ ;  /* 0xffffffff0f0f7890 */ /* 0x000fe4000fffe0ff */
[----:B------:R-:W-:Y:S01]  /*3c20*/  UISETP.NE.AND UP0, UPT, UR17, UR16, UPT ;  /* 0x000000101100728c */ /* 0x000fe2000bf05270 */
[----:B------:R-:W-:Y:S01]  /*3c30*/  UMOV UR69, 0x40004040 ;  /* 0x4000404000457882 */ /* 0x000fe20000000000 */
[----:B------:R-:W-:Y:S01]  /*3c40*/  UMOV UR67, 0x40004040 ;  /* 0x4000404000437882 */ /* 0x000fe20000000000 */
[----:B------:R-:W-:Y:S01]  /*3c50*/  UMOV UR65, 0x40004040 ;  /* 0x4000404000417882 */ /* 0x000fe20000000000 */
[----:B------:R-:W-:Y:S01]  /*3c60*/  UTCHMMA.2CTA gdesc[UR66], gdesc[UR68], tmem[UR9], tmem[UR36], idesc[UR37], UP3 ;  /* 0x00ff2444420075ea */ /* 0x000fe20009a00009 */
[----:B------:R-:W-:Y:S01]  /*3c70*/  UPLOP3.LUT UP3, UPT, UPT, UPT, UPT, 0x80, 0x8 ;  /* 0x000000000008789c */ /* 0x000fe20003f6f070 */
[----:B------:R-:W-:Y:S01]  /*3c80*/  UMOV UR63, 0x40004040 ;  /* 0x40004040003f7882 */ /* 0x000fe20000000000 */
[----:B------:R-:W-:Y:S01]  /*3c90*/  UMOV UR61, 0x40004040 ;  /* 0x40004040003d7882 */ /* 0x000fe20000000000 */
[----:B------:R-:W-:Y:S01]  /*3ca0*/  UTCHMMA.2CTA gdesc[UR62], gdesc[UR64], tmem[UR9], tmem[UR34], idesc[UR35], UPT ;  /* 0x00ff22403e0075ea */ /* 0x000fe2000ba00009 */
[----:B------:R-:W-:Y:S01]  /*3cb0*/  UMOV UR59, 0x40004040 ;  /* 0x40004040003b7882 */ /* 0x000fe20000000000 */
[----:B------:R-:W-:Y:S01]  /*3cc0*/  UMOV UR57, 0x40004040 ;  /* 0x4000404000397882 */ /* 0x000fe20000000000 */
[----:B------:R1:W-:Y:S01]  /*3cd0*/  UTCHMMA.2CTA gdesc[UR58], gdesc[UR60], tmem[UR9], tmem[UR32], idesc[UR33], UPT ;  /* 0x00ff203c3a0075ea */ /* 0x0003e2000ba00009 */
        /* <DEDUP_REMOVED lines=11> */
[----:B------:R-:W-:Y:S01]  /*3d90*/  UMOV UR39, 0x40004040 ;  /* 0x4000404000277882 */ /* 0x000fe20000000000 */
[----:B------:R2:W-:Y:S01]  /*3da0*/  UTCHMMA.2CTA gdesc[UR42], gdesc[UR44], tmem[UR9], tmem[UR24], idesc[UR25], UPT ;  /* 0x00ff182c2a0075ea */ /* 0x0005e2000ba00009 */
[----:B------:R2:W-:Y:S01]  /*3db0*/  UTCHMMA.2CTA gdesc[UR38], gdesc[UR40], tmem[UR9], tmem[UR22], idesc[UR23], UPT ;  /* 0x00ff1628260075ea */ /* 0x0005e2000ba00009 */
[----:B------:R2:W-:Y:S01]  /*3dc0*/  UTCBAR.2CTA.MULTICAST [UR14], URZ, UR11 ;  /* 0x000000ff0e0073e9 */ /* 0x0005e2000820080b */
[----:B-1----:R-:W-:Y:S01]  /*3dd0*/  UMOV UR58, UR18 ;  /* 0x00000012003a7c82 */ /* 0x002fe20008000000 */
[----:B------:R-:W-:Y:S05]  /*3de0*/  BRA.U UP0, `(.L_x_74) ;  /* 0xfffffffd00007547 */ /* 0x000fea000b83ffff */
.L_x_71:
[----:B------:R-:W-:Y:S01]  /*3df0*/  UIADD3 UR8, UPT, UPT, UR8, 0xb0, URZ ;  /* 0x000000b008087890 */ /* 0x000fe2000fffe0ff */
[----:B------:R-:W-:-:S08]  /*3e00*/  UMOV UR17, UR16 ;  /* 0x0000001000117c82 */ /* 0x000fd00008000000 */
[----:B------:R4:W-:Y:S01]  /*3e10*/  UTCBAR.2CTA.MULTICAST [UR8], URZ, UR10 ;  /* 0x000000ff080073e9 */ /* 0x0009e2000820080a */
[----:B------:R-:W-:Y:S02]  /*3e20*/  NOP ;  /* 0x0000000000007918 */ /* 0x000fe40000000000 */
.L_x_69:
[----:B------:R-:W-:Y:S01]  /*3e30*/  UIADD3 UR19, UPT, UPT, UR19, 0x1, URZ ;  /* 0x0000000113137890 */ /* 0x000fe2000fffe0ff */
[----:B------:R-:W-:-:S03]  /*3e40*/  ISETP.NE.AND P0, PT, R8, 0x2, PT ;  /* 0x000000020800780c */ /* 0x000fc60003f05270 */
[----:B------:R-:W-:Y:S01]  /*3e50*/  UISETP.NE.AND UP0, UPT, UR19, 0x4, UPT ;  /* 0x000000041300788c */ /* 0x000fe2000bf05270 */
[----:B-12---:R-:W-:Y:S02]  /*3e60*/  SEL R0, RZ, 0x1, P0 ;  /* 0x00000001ff007807 */ /* 0x006fe40000000000 */
[----:B------:R-:W-:Y:S01]  /*3e70*/  SEL R8, R8, RZ, P0 ;  /* 0x000000ff08087207 */ /* 0x000fe20000000000 */
[----:B----4-:R-:W-:Y:S01]  /*3e80*/  USEL UR8, URZ, 0x1, UP0 ;  /* 0x00000001ff087887 */ /* 0x010fe20008000000 */
[----:B------:R-:W-:Y:S01]  /*3e90*/  LOP3.LUT R3, R3, R0, RZ, 0x3c, !PT ;  /* 0x0000000003037212 */ /* 0x000fe200078e3cff */
[----:B------:R-:W-:-:S04]  /*3ea0*/  USEL UR19, UR19, URZ, UP0 ;  /* 0x000000ff13137287 */ /* 0x000fc80008000000 */
[----:B------:R-:W-:Y:S01]  /*3eb0*/  LOP3.LUT R9, R9, UR8, RZ, 0x3c, !PT ;  /* 0x0000000809097c12 */ /* 0x000fe2000f8e3cff */
[----:B------:R-:W-:Y:S07]  /*3ec0*/  @P1 BRA `(.L_x_75) ;  /* 0xfffffff800381947 */ /* 0x000fee000383ffff */
[----:B------:R-:W1:Y:S01]  /*3ed0*/  S2UR UR6, SR_CgaCtaId ;  /* 0x00000000000679c3 */ /* 0x000e620000008800 */
[----:B------:R-:W-:Y:S01]  /*3ee0*/  ELECT P0, URZ, PT ;  /* 0x0000000000ff782f */ /* 0x000fe20003800000 */
[----:B------:R-:W-:Y:S01]  /*3ef0*/  HFMA2 R0, -RZ, RZ, 0, 5.9604644775390625e-08 ;  /* 0x00000001ff007431 */ /* 0x000fe200000001ff */
[----:B------:R-:W-:-:S05]  /*3f00*/  UMOV UR8, 0x40 ;  /* 0x0000004000087882 */ /* 0x000fca0000000000 */
[----:B------:R-:W-:Y:S01]  /*3f10*/  UVIRTCOUNT.DEALLOC.SMPOOL 0x80 ;  /* 0x000000800000784c */ /* 0x000fe20000000000 */
[----:B------:R-:W-:Y:S02]  /*3f20*/  UISETP.NE.AND UP0, UPT, UR5, URZ, UPT ;  /* 0x000000ff0500728c */ /* 0x000fe4000bf05270 */
[----:B-1----:R-:W-:-:S09]  /*3f30*/  ULEA UR6, UR6, UR8, 0x18 ;  /* 0x0000000806067291 */ /* 0x002fd2000f8ec0ff */
[----:B------:R1:W-:Y:S01]  /*3f40*/  @P0 STS.U8 [UR6+0x1c], R0 ;  /* 0x00001c00ff000988 */ /* 0x0003e20008000006 */
[----:B------:R-:W-:Y:S05]  /*3f50*/  BRA.U UP0, `(.L_x_76) ;  /* 0x0000000100a07547 */ /* 0x000fea000b800000 */
[----:B------:R-:W-:Y:S01]  /*3f60*/  UIADD3 UR5, UPT, UPT, UR7, 0xd0, URZ ;  /* 0x000000d007057890 */ /* 0x000fe2000fffe0ff */
[----:B------:R-:W-:-:S03]  /*3f70*/  SHF.L.U32 R2, R9, 0x1f, RZ ;  /* 0x0000001f09027819 */ /* 0x000fc600000006ff */
[----:B------:R-:W-:-:S09]  /*3f80*/  ULEA UR8, UR19, UR5, 0x3 ;  /* 0x0000000513087291 */ /* 0x000fd2000f8e18ff */
[----:B------:R-:W2:Y:S02]  /*3f90*/  SYNCS.PHASECHK.TRANS64.TRYWAIT P0, [UR8], R2 ;  /* 0x00000002ff0075a7 */ /* 0x000ea40008001108 */
[----:B--2---:R-:W-:Y:S05]  /*3fa0*/  @!P0 BRA `(.L_x_77) ;  /* 0x0000004400b48947 */ /* 0x004fea0003800000 */
.L_x_159:
        /* <DEDUP_REMOVED lines=9> */
.L_x_161:
        /* <DEDUP_REMOVED lines=9> */
.L_x_163:
[----:B------:R-:W-:-:S04]  /*40d0*/  UIADD3 UR9, UPT, UPT, UR9, 0x1, URZ ;  /* 0x0000000109097890 */ /* 0x000fc8000fffe0ff */
[----:B------:R-:W-:-:S04]  /*40e0*/  UISETP.NE.AND UP1, UPT, UR9, 0x4, UPT ;  /* 0x000000040900788c */ /* 0x000fc8000bf25270 */
[----:B------:R-:W-:Y:S02]  /*40f0*/  USEL UR8, URZ, 0x1, UP1 ;  /* 0x00000001ff087887 */ /* 0x000fe40008800000 */
[----:B------:R-:W-:-:S04]  /*4100*/  USEL UR9, UR9, URZ, UP1 ;  /* 0x000000ff09097287 */ /* 0x000fc80008800000 */
[----:B------:R-:W-:Y:S01]  /*4110*/  ULEA UR9, UR9, UR5, 0x3 ;  /* 0x0000000509097291 */ /* 0x000fe2000f8e18ff */
[----:B------:R-:W-:-:S04]  /*4120*/  LOP3.LUT R2, R2, UR8, RZ, 0x3c, !PT ;  /* 0x0000000802027c12 */ /* 0x000fc8000f8e3cff */
[----:B------:R-:W-:Y:S01]  /*4130*/  SHF.L.U32 R2, R2, 0x1f, RZ ;  /* 0x0000001f02027819 */ /* 0x000fe200000006ff */
[----:B-1----:R-:W-:-:S04]  /*4140*/  IMAD.U32 R0, RZ, RZ, UR9 ;  /* 0x00000009ff007e24 */ /* 0x002fc8000f8e00ff */
[----:B------:R1:W2:Y:S03]  /*4150*/  SYNCS.PHASECHK.TRANS64.TRYWAIT P0, [R0+URZ], R2 ;  /* 0x00000002000075a7 */ /* 0x0002a600080011ff */
[----:B--2---:R-:W-:Y:S05]  /*4160*/  @!P0 NANOSLEEP.SYNCS 0x989680 ;  /* 0x009896800000895d */ /* 0x004fea0003900000 */
[----:B------:R-:W2:Y:S02]  /*4170*/  @!P0 SYNCS.PHASECHK.TRANS64 P0, [R0+URZ], R2 ;  /* 0x00000002000085a7 */ /* 0x000ea400080010ff */
[----:B--2---:R-:W-:Y:S05]  /*4180*/  @P0 BRA `(.L_x_80) ;  /* 0x0000000000200947 */ /* 0x004fea0003800000 */
.L_x_81:
[----:B--2---:R2:W4:Y:S02]  /*4190*/  SYNCS.PHASECHK.TRANS64.TRYWAIT P0, [R0+URZ], R2 ;  /* 0x00000002000075a7 */ /* 0x00452400080011ff */
[----:B----4-:R-:W-:Y:S05]  /*41a0*/  @!P0 NANOSLEEP.SYNCS 0x989680 ;  /* 0x009896800000895d */ /* 0x010fea0003900000 */
[----:B------:R-:W4:Y:S02]  /*41b0*/  @!P0 SYNCS.PHASECHK.TRANS64 P0, [R0+URZ], R2 ;  /* 0x00000002000085a7 */ /* 0x000f2400080010ff */
[----:B----4-:R-:W-:Y:S05]  /*41c0*/  @!P0 BRA `(.L_x_81) ;  /* 0xfffffffc00f08947 */ /* 0x010fea000383ffff */
[----:B------:R-:W-:Y:S05]  /*41d0*/  BRA `(.L_x_80) ;  /* 0x00000000000c7947 */ /* 0x000fea0003800000 */
.L_x_76:
[----:B------:R-:W-:-:S04]  /*41e0*/  UIADD3 UR5, UPT, UPT, UR7, 0x110, URZ ;  /* 0x0000011007057890 */ /* 0x000fc8000fffe0ff */
[----:B------:R-:W-:-:S09]  /*41f0*/  UPRMT UR5, UR4, 0x654, UR5 ;  /* 0x0000065404057896 */ /* 0x000fd20008000005 */
[----:B------:R-:W-:Y:S03]  /*4200*/  SYNCS.ARRIVE.TRANS64.RED.A1T0 RZ, [UR5], RZ ;  /* 0x000000ffffff79a7 */ /* 0x000fe60008100405 */
.L_x_80:
[----:B-12---:R-:W-:Y:S01]  /*4210*/  SHF.L.U32 R2, RZ, 0x1f, RZ ;  /* 0x0000001fff027819 */ /* 0x006fe200000006ff */
[----:B------:R-:W-:Y:S01]  /*4220*/  UIADD3 UR5, UPT, UPT, UR7, 0x110, URZ ;  /* 0x0000011007057890 */ /* 0x000fe2000fffe0ff */
[----:B------:R-:W-:Y:S02]  /*4230*/  PLOP3.LUT P0, PT, PT, PT, UP0, 0x80, 0x8 ;  /* 0x000000000008781c */ /* 0x000fe40003f0f008 */
[----:B------:R-:W1:Y:S02]  /*4240*/  SYNCS.PHASECHK.TRANS64.TRYWAIT P1, [UR7+0x110], R2 ;  /* 0x00011002ff0075a7 */ /* 0x000e640008021107 */
[----:B-1----:R-:W-:Y:S09]  /*4250*/  @!P1 BRA `(.L_x_82) ;  /* 0x0000004400509947 */ /* 0x002ff20003800000 */
.L_x_165:
[----:B------:R-:W-:Y:S01]  /*4260*/  @!UP0 UPRMT UR5, UR4, 0x654, UR5 ;  /* 0x0000065404058896 */ /* 0x000fe20008000005 */
[----:B------:R-:W-:Y:S02]  /*4270*/  UMOV UR8, 0xffff ;  /* 0x0000ffff00087882 */ /* 0x000fe40000000000 */
[----:B------:R-:W-:-:S06]  /*4280*/  UMOV UR4, 0x1 ;  /* 0x0000000100047882 */ /* 0x000fcc0000000000 */
[----:B------:R-:W-:Y:S01]  /*4290*/  @!P0 SYNCS.ARRIVE.TRANS64.RED.A1T0 RZ, [UR5], RZ ;  /* 0x000000ffffff89a7 */ /* 0x000fe20008100405 */
[----:B------:R-:W-:Y:S01]  /*42a0*/  NOP ;  /* 0x0000000000007918 */ /* 0x000fe20000000000 */
[----:B-1----:R-:W1:Y:S01]  /*42b0*/  LDS R0, [UR6+0x14] ;  /* 0x00001406ff007984 */ /* 0x002e620008000800 */
[----:B------:R-:W-:-:S04]  /*42c0*/  ULOP3.LUT UR5, UR21, 0xffff, URZ, 0xc0, !UPT ;  /* 0x0000ffff15057892 */ /* 0x000fc8000f8ec0ff */
[----:B------:R-:W-:-:S04]  /*42d0*/  USHF.R.U32.HI UR5, URZ, 0x5, UR5 ;  /* 0x00000005ff057899 */ /* 0x000fc80008011605 */
[----:B------:R-:W-:Y:S02]  /*42e0*/  USHF.L.U32 UR8, UR8, UR5, URZ ;  /* 0x0000000508087299 */ /* 0x000fe400080006ff */
[----:B------:R-:W-:-:S04]  /*42f0*/  USHF.L.U32 UR4, UR4, UR5, URZ ;  /* 0x0000000504047299 */ /* 0x000fc800080006ff */
[----:B-1----:R-:W-:-:S04]  /*4300*/  LOP3.LUT R0, R0, UR8, RZ, 0xc0, !PT ;  /* 0x0000000800007c12 */ /* 0x002fc8000f8ec0ff */
[----:B------:R-:W-:-:S13]  /*4310*/  ISETP.NE.AND P0, PT, R0, UR8, PT ;  /* 0x0000000800007c0c */ /* 0x000fda000bf05270 */
[----:B------:R-:W-:Y:S05]  /*4320*/  @P0 BRA `(.L_x_83) ;  /* 0x0000000000580947 */ /* 0x000fea0003800000 */
[----:B------:R-:W1:Y:S02]  /*4330*/  LDS R0, [UR6+0x18] ;  /* 0x00001806ff007984 */ /* 0x000e640008000800 */
[----:B-1----:R-:W-:-:S04]  /*4340*/  LOP3.LUT R0, R0, UR4, RZ, 0xc0, !PT ;  /* 0x0000000400007c12 */ /* 0x002fc8000f8ec0ff */
[----:B------:R-:W-:-:S13]  /*4350*/  ISETP.NE.AND P0, PT, R0, UR4, PT ;  /* 0x0000000400007c0c */ /* 0x000fda000bf05270 */
[----:B------:R-:W-:Y:S05]  /*4360*/  @P0 BRA `(.L_x_84) ;  /* 0x00000000003c0947 */ /* 0x000fea0003800000 */
[----:B------:R-:W1:Y:S01]  /*4370*/  S2R R2, SR_LANEID ;  /* 0x0000000000027919 */ /* 0x000e620000000000 */
[----:B------:R-:W-:Y:S01]  /*4380*/  ULOP3.LUT UR8, URZ, UR8, URZ, 0x33, !UPT ;  /* 0x00000008ff087292 */ /* 0x000fe2000f8e33ff */
[----:B------:R-:W-:Y:S02]  /*4390*/  VOTEU.ANY UR7, UPT, PT ;  /* 0x0000000000077886 */ /* 0x000fe400038e0100 */
[----:B------:R-:W-:-:S03]  /*43a0*/  UFLO.U32 UR7, UR7 ;  /* 0x00000007000772bd */ /* 0x000fc600080e0000 */
[----:B------:R-:W-:-:S04]  /*43b0*/  IMAD.U32 R0, RZ, RZ, UR8 ;  /* 0x00000008ff007e24 */ /* 0x000fc8000f8e00ff */
[----:B------:R2:W4:Y:S02]  /*43c0*/  REDUX UR5, R0 ;  /* 0x00000000000573c4 */ /* 0x0005240000000000 */
[----:B------:R1:W-:Y:S02]  /*43d0*/  UTCATOMSWS.AND URZ, UR8 ;  /* 0x0000000800ff79e3 */ /* 0x0003e40008000000 */
[----:B-1----:R-:W-:Y:S02]  /*43e0*/  ISETP.EQ.U32.AND P0, PT, R2, UR7, PT ;  /* 0x0000000702007c0c */ /* 0x002fe4000bf02070 */
[----:B--2---:R-:W-:Y:S02]  /*43f0*/  LOP3.LUT R0, RZ, UR4, RZ, 0x33, !PT ;  /* 0x00000004ff007c12 */ /* 0x004fe4000f8e33ff */
[----:B----4-:R-:W-:Y:S02]  /*4400*/  MOV R2, UR5 ;  /* 0x0000000500027c02 */ /* 0x010fe40008000f00 */
[----:B------:R-:W1:Y:S07]  /*4410*/  REDUX UR4, R0 ;  /* 0x00000000000473c4 */ /* 0x000e6e0000000000 */
[----:B------:R2:W-:Y:S01]  /*4420*/  @P0 ATOMS.AND RZ, [UR6+0x14], R2 ;  /* 0x00001402ffff098c */ /* 0x0005e2000a800006 */
[----:B-1----:R-:W-:-:S05]  /*4430*/  IMAD.U32 R0, RZ, RZ, UR4 ;  /* 0x00000004ff007e24 */ /* 0x002fca000f8e00ff */
[----:B------:R2:W-:Y:S01]  /*4440*/  @P0 ATOMS.AND RZ, [UR6+0x18], R0 ;  /* 0x00001800ffff098c */ /* 0x0005e2000a800006 */
[----:B------:R-:W-:Y:S05]  /*4450*/  BRA `(.L_x_85) ;  /* 0x0000000000147947 */ /* 0x000fea0003800000 */
.L_x_84:
[----:B------:R-:W-:Y:S02]  /*4460*/  MOV R2, 0x4480 ;  /* 0x0000448000027802 */ /* 0x000fe40000000f00 */
[----:B---3-5:R-:W-:Y:S05]  /*4470*/  CALL.REL.NOINC `($__internal_0_$__cuda_sm10x_tcgen05_guardrail_trap_col_being_dealloced_not_returned_by_alloc) ;  /* 0x0000004400bc7944 */ /* 0x028fea0003c00000 */
[----:B------:R-:W-:Y:S05]  /*4480*/  BRA `(.L_x_85) ;  /* 0x0000000000087947 */ /* 0x000fea0003800000 */
.L_x_83:
[----:B------:R-:W-:Y:S02]  /*4490*/  MOV R2, 0x44b0 ;  /* 0x000044b000027802 */ /* 0x000fe40000000f00 */
[----:B---3-5:R-:W-:Y:S05]  /*44a0*/  CALL.REL.NOINC `($__internal_2_$__cuda_sm10x_tcgen05_guardrail_trap_unallocated_columns_being_dealloced) ;  /* 0x0000004400c87944 */ /* 0x028fea0003c00000 */
.L_x_85:
[----:B------:R-:W-:Y:S01]  /*44b0*/  NOP ;  /* 0x0000000000007918 */ /* 0x000fe20000000000 */
[----:B------:R-:W-:Y:S05]  /*44c0*/  EXIT ;  /* 0x000000000000794d */ /* 0x000fea0003800000 */
.L_x_56:
[----:B------:R-:W-:-:S09]  /*44d0*/  UISETP.NE.OR UP5, UPT, UR10, 0x3, !UP5 ;  /* 0x000000030a00788c */ /* 0x000fd2000efa5670 */
[----:B------:R-:W-:Y:S05]  /*44e0*/  BRA.U UP5, `(.L_x_86) ;  /* 0x0000000d05b07547 */ /* 0x000fea000b800000 */
[----:B------:R-:W1:Y:S01]  /*44f0*/  LDC R0, c[0x0][0xb30] ;  /* 0x0002cc00ff007b82 */ /* 0x000e620000000800 */
[----:B------:R-:W2:Y:S01]  /*4500*/  LDCU.64 UR8, c[0x0][0x888] ;  /* 0x00011100ff0877ac */ /* 0x000ea20008000a00 */
[----:B------:R-:W-:Y:S02]  /*4510*/  HFMA2 R27, -RZ, RZ, 0, 0 ;  /* 0x00000000ff1b7431 */ /* 0x000fe400000001ff */
[----:B------:R-:W-:Y:S01]  /*4520*/  IMAD.MOV.U32 R29, RZ, RZ, 0x1 ;  /* 0x00000001ff1d7424 */ /* 0x000fe200078e00ff */
[----:B------:R-:W-:Y:S01]  /*4530*/  MOV R25, 0x2000 ;  /* 0x0000200000197802 */ /* 0x000fe20000000f00 */
[----:B------:R-:W3:Y:S01]  /*4540*/  LDCU.64 UR4, c[0x0][0x890] ;  /* 0x00011200ff0477ac */ /* 0x000ee20008000a00 */
[----:B------:R-:W-:Y:S01]  /*4550*/  IMAD.MOV.U32 R28, RZ, RZ, RZ ;  /* 0x000000ffff1c7224 */ /* 0x000fe200078e00ff */
[----:B------:R-:W4:Y:S01]  /*4560*/  LDC R24, c[0x0][0x370] ;  /* 0x0000dc00ff187b82 */ /* 0x000f220000000800 */
[----:B------:R-:W-:Y:S01]  /*4570*/  UMOV UR6, 0x400 ;  /* 0x0000040000067882 */ /* 0x000fe20000000000 */
[----:B------:R-:W-:-:S02]  /*4580*/  UPLOP3.LUT UP1, UPT, UPT, UPT, UPT, 0x40, 0x4 ;  /* 0x000000000004789c */ /* 0x000fc40003f2e870 */
[----:B------:R-:W-:Y:S01]  /*4590*/  ULEA UR6, UR37, UR6, 0x18 ;  /* 0x0000000625067291 */ /* 0x000fe2000f8ec0ff */
[----:B------:R-:W-:-:S03]  /*45a0*/  UMOV UR13, URZ ;  /* 0x000000ff000d7c82 */ /* 0x000fc60008000000 */
[----:B------:R-:W4:Y:S01]  /*45b0*/  LDC R3, c[0x0][0xb0c] ;  /* 0x0002c300ff037b82 */ /* 0x000f220000000800 */
[----:B--2---:R-:W-:Y:S02]  /*45c0*/  UISETP.NE.U32.AND UP3, UPT, UR8, URZ, UPT ;  /* 0x000000ff0800728c */ /* 0x004fe4000bf65070 */
[----:B---3--:R-:W-:-:S05]  /*45d0*/  UISETP.NE.U32.AND UP4, UPT, UR4, URZ, UPT ;  /* 0x000000ff0400728c */ /* 0x008fca000bf85070 */
[----:B------:R-:W2:Y:S01]  /*45e0*/  LDC R18, c[0x0][0xb20] ;  /* 0x0002c800ff127b82 */ /* 0x000ea20000000800 */
[----:B-1----:R-:W-:Y:S01]  /*45f0*/  ISETP.NE.AND P1, PT, R0, 0x1, PT ;  /* 0x000000010000780c */ /* 0x002fe20003f25270 */
[----:B------:R-:W-:Y:S02]  /*4600*/  UISETP.NE.AND.EX UP3, UPT, UR9, URZ, UPT, UP3 ;  /* 0x000000ff0900728c */ /* 0x000fe4000bf65330 */
[----:B------:R-:W-:-:S04]  /*4610*/  UISETP.NE.AND.EX UP4, UPT, UR5, URZ, UPT, UP4 ;  /* 0x000000ff0500728c */ /* 0x000fc8000bf85340 */
[----:B------:R-:W1:Y:S08]  /*4620*/  LDC.64 R30, c[0x0][0x348] ;  /* 0x0000d200ff1e7b82 */ /* 0x000e700000000a00 */
[----:B------:R-:W3:Y:S08]  /*4630*/  LDC.64 R16, c[0x0][0xb10] ;  /* 0x0002c400ff107b82 */ /* 0x000ef00000000a00 */
[----:B------:R-:W1:Y:S08]  /*4640*/  LDC.64 R6, c[0x0][0xb18] ;  /* 0x0002c600ff067b82 */ /* 0x000e700000000a00 */
[----:B------:R-:W1:Y:S08]  /*4650*/  LDC.64 R4, c[0x0][0xb28] ;  /* 0x0002ca00ff047b82 */ /* 0x000e700000000a00 */
[----:B--2-4-:R-:W1:Y:S02]  /*4660*/  LDC R19, c[0x0][0x374] ;  /* 0x0000dd00ff137b82 */ /* 0x014e640000000800 */
.L_x_95:
[C---:B------:R-:W-:Y:S02]  /*4670*/  LEA R0, R28.reuse, UR6, 0x3 ;  /* 0x000000061c007c11 */ /* 0x040fe4000f8e18ff */
[----:B------:R-:W-:Y:S02]  /*4680*/  SHF.L.U32 R2, R27, 0x1f, RZ ;  /* 0x0000001f1b027819 */ /* 0x000fe400000006ff */
[----:B------:R-:W-:Y:S02]  /*4690*/  LEA R20, R28, UR6, 0x4 ;  /* 0x000000061c147c11 */ /* 0x000fe4000f8e20ff */
[----:B--2---:R-:W2:Y:S02]  /*46a0*/  SYNCS.PHASECHK.TRANS64.TRYWAIT P0, [R0+URZ+0x90], R2 ;  /* 0x00009002000075a7 */ /* 0x004ea400080011ff */
[----:B--2---:R-:W-:Y:S05]  /*46b0*/  @!P0 BRA `(.L_x_87) ;  /* 0x0000004000508947 */ /* 0x004fea0003800000 */
.L_x_166:
[----:B------:R-:W-:Y:S01]  /*46c0*/  ISETP.GE.AND P0, PT, R40, 0x1, PT ;  /* 0x000000012800780c */ /* 0x000fe20003f06270 */
[----:B------:R-:W4:Y:S01]  /*46d0*/  LDS.128 R20, [R20+0x120] ;  /* 0x0001200014147984 */ /* 0x000f220000000c00 */
[----:B--2---:R-:W-:Y:S01]  /*46e0*/  VIADD R0, R0, 0xa0 ;  /* 0x000000a000007836 */ /* 0x004fe20000000000 */
[----:B------:R-:W-:Y:S01]  /*46f0*/  @!PT LDS RZ, [RZ] ;  /* 0x00000000fffff984 */ /* 0x000fe20000000800 */
[----:B------:R-:W-:Y:S01]  /*4700*/  @!PT LDS RZ, [RZ] ;  /* 0x00000000fffff984 */ /* 0x000fe20000000800 */
[----:B------:R-:W-:Y:S01]  /*4710*/  @!PT LDS RZ, [RZ] ;  /* 0x00000000fffff984 */ /* 0x000fe20000000800 */
[----:B------:R-:W-:Y:S01]  /*4720*/  @!PT LDS RZ, [RZ] ;  /* 0x00000000fffff984 */ /* 0x000fe20000000800 */
[----:B------:R2:W-:Y:S06]  /*4730*/  MEMBAR.ALL.CTA ;  /* 0x0000000000007992 */ /* 0x0005ec0000008000 */
[----:B--2---:R-:W2:Y:S01]  /*4740*/  FENCE.VIEW.ASYNC.S ;  /* 0x00000000000073c6 */ /* 0x004ea20000000000 */
[----:B------:R-:W-:Y:S04]  /*4750*/  PRMT R0, RZ, 0x654, R0 ;  /* 0x00000654ff007816 */ /* 0x000fe80000000000 */
[----:B--2---:R2:W-:Y:S01]  /*4760*/  SYNCS.ARRIVE.TRANS64.RED.A1T0 RZ, [R0+URZ], RZ ;  /* 0x000000ff00ff79a7 */ /* 0x0045e200081004ff */
[----:B----4-:R-:W-:Y:S11]  /*4770*/  LOP3.LUT P3, RZ, R22, 0x1, RZ, 0xc0, !PT ;  /* 0x0000000116ff7812 */ /* 0x010ff6000786c0ff */
[----:B------:R-:W-:Y:S02]  /*4780*/  @!UPT UIADD3 URZ, UPT, UPT, URZ, URZ, URZ ;  /* 0x000000fffffff290 */ /* 0x000fe4000fffe0ff */
[----:B------:R-:W-:Y:S02]  /*4790*/  @P3 MOV R11, R20 ;  /* 0x00000014000b3202 */ /* 0x000fe40000000f00 */
[----:B------:R-:W-:Y:S01]  /*47a0*/  @P3 LOP3.LUT R10, R21, 0xffff, RZ, 0xc0, !PT ;  /* 0x0000ffff150a3812 */ /* 0x000fe200078ec0ff */
[----:B--2---:R-:W-:Y:S06]  /*47b0*/  @!P0 BRA `(.L_x_88) ;  /* 0x0000000000a48947 */ /* 0x004fec0003800000 */
[-C--:B-1----:R-:W-:Y:S01]  /*47c0*/  IMAD.HI.U32 R0, R19, R7.reuse, RZ ;  /* 0x0000000713007227 */ /* 0x082fe200078e00ff */
[----:B------:R-:W-:Y:S02]  /*47d0*/  ISETP.NE.AND P0, PT, R6, 0x1, PT ;  /* 0x000000010600780c */ /* 0x000fe40003f05270 */
[----:B------:R-:W-:Y:S01]  /*47e0*/  ISETP.NE.AND P2, PT, R40, 0x1, PT ;  /* 0x000000012800780c */ /* 0x000fe20003f45270 */
[----:B---3--:R-:W-:Y:S01]  /*47f0*/  IMAD.HI.U32 R9, R24, R16, RZ ;  /* 0x0000001018097227 */ /* 0x008fe200078e00ff */
[----:B------:R-:W-:Y:S02]  /*4800*/  SHF.R.U32.HI R0, RZ, R18, R0 ;  /* 0x00000012ff007219 */ /* 0x000fe40000011600 */
[----:B------:R-:W-:Y:S01]  /*4810*/  ISETP.NE.AND P4, PT, R3, 0x1, PT ;  /* 0x000000010300780c */ /* 0x000fe20003f85270 */
[----:B------:R-:W-:Y:S01]  /*4820*/  IMAD.HI.U32 R13, R10, R7, RZ ;  /* 0x000000070a0d7227 */ /* 0x000fe200078e00ff */
[----:B------:R-:W-:Y:S02]  /*4830*/  SHF.R.U32.HI R9, RZ, R17, R9 ;  /* 0x00000011ff097219 */ /* 0x000fe40000011609 */
[----:B------:R-:W-:Y:S01]  /*4840*/  SEL R0, R19, R0, !P0 ;  /* 0x0000000013007207 */ /* 0x000fe20004000000 */
[----:B------:R-:W-:Y:S01]  /*4850*/  IMAD.HI.U32 R12, R11, R16, RZ ;  /* 0x000000100b0c7227 */ /* 0x000fe200078e00ff */
[----:B------:R-:W-:Y:S03]  /*4860*/  SEL R9, R24, R9, !P4 ;  /* 0x0000000918097207 */ /* 0x000fe60006000000 */
[-C--:B------:R-:W-:Y:S01]  /*4870*/  IMAD.HI.U32 R8, R0, R4.reuse, RZ ;  /* 0x0000000400087227 */ /* 0x080fe200078e00ff */
[----:B------:R-:W-:Y:S03]  /*4880*/  SHF.R.U32.HI R12, RZ, R17, R12 ;  /* 0x00000011ff0c7219 */ /* 0x000fe6000001160c */
[----:B------:R-:W-:Y:S01]  /*4890*/  IMAD.HI.U32 R2, R9, R4, RZ ;  /* 0x0000000409027227 */ /* 0x000fe200078e00ff */
[-C--:B------:R-:W-:Y:S02]  /*48a0*/  @P2 SHF.R.U32.HI R0, RZ, R5.reuse, R8 ;  /* 0x00000005ff002219 */ /* 0x080fe40000011608 */
[----:B------:R-:W-:Y:S02]  /*48b0*/  SHF.R.U32.HI R8, RZ, R18, R13 ;  /* 0x00000012ff087219 */ /* 0x000fe4000001160d */
[----:B------:R-:W-:Y:S01]  /*48c0*/  @P2 SHF.R.U32.HI R9, RZ, R5, R2 ;  /* 0x00000005ff092219 */ /* 0x000fe20000011602 */
[----:B------:R-:W-:Y:S01]  /*48d0*/  IMAD R0, R40, R0, RZ ;  /* 0x0000000028007224 */ /* 0x000fe200078e02ff */
[----:B------:R-:W-:Y:S02]  /*48e0*/  SEL R8, R10, R8, !P0 ;  /* 0x000000080a087207 */ /* 0x000fe40004000000 */
[----:B------:R-:W-:Y:S01]  /*48f0*/  SEL R2, R11, R12, !P4 ;  /* 0x0000000c0b027207 */ /* 0x000fe20006000000 */
[----:B------:R-:W-:Y:S01]  /*4900*/  IMAD R12, R40, R9, RZ ;  /* 0x00000009280c7224 */ /* 0x000fe200078e02ff */
[C---:B------:R-:W-:Y:S01]  /*4910*/  ISETP.GE.AND P0, PT, R8.reuse, R0, PT ;  /* 0x000000000800720c */ /* 0x040fe20003f06270 */
[----:B------:R-:W-:Y:S03]  /*4920*/  IMAD.HI.U32 R0, R8, R4, RZ ;  /* 0x0000000408007227 */ /* 0x000fe600078e00ff */
[----:B------:R-:W-:Y:S02]  /*4930*/  ISETP.GE.OR P0, PT, R2, R12, P0 ;  /* 0x0000000c0200720c */ /* 0x000fe40000706670 */
[-C--:B------:R-:W-:Y:S04]  /*4940*/  SHF.R.U32.HI R0, RZ, R5.reuse, R0 ;  /* 0x00000005ff007219 */ /* 0x080fe80000011600 */
[----:B------:R-:W-:Y:S05]  /*4950*/  SEL R13, R8, R0, !P2 ;  /* 0x00000000080d7207 */ /* 0x000fea0005000000 */
[----:B------:R-:W-:Y:S02]  /*4960*/  IMAD.MOV R12, RZ, RZ, -R13 ;  /* 0x000000ffff0c7224 */ /* 0x000fe400078e0a0d */
[----:B------:R-:W-:Y:S04]  /*4970*/  @!P0 IMAD.HI.U32 R0, R2, R4, RZ ;  /* 0x0000000402008227 */ /* 0x000fe800078e00ff */
[----:B------:R-:W-:Y:S01]  /*4980*/  IMAD R12, R40, R12, R8 ;  /* 0x0000000c280c7224 */ /* 0x000fe200078e0208 */
[----:B------:R-:W-:Y:S04]  /*4990*/  @!P0 SHF.R.U32.HI R0, RZ, R5, R0 ;  /* 0x00000005ff008219 */ /* 0x000fe80000011600 */
[----:B------:R-:W-:Y:S04]  /*49a0*/  @!P0 SEL R0, R2, R0, !P2 ;  /* 0x0000000002008207 */ /* 0x000fe80005000000 */
[----:B------:R-:W-:Y:S01]  /*49b0*/  @!P0 IADD3 R13, PT, PT, R13, -R0, RZ ;  /* 0x800000000d0d8210 */ /* 0x000fe20007ffe0ff */
[----:B------:R-:W-:Y:S01]  /*49c0*/  @!P0 IMAD R0, R9, R12, R0 ;  /* 0x0000000c09008224 */ /* 0x000fe200078e0200 */
[----:B------:R-:W-:Y:S01]  /*49d0*/  IADD3 R9, PT, PT, -R8, RZ, RZ ;  /* 0x000000ff08097210 */ /* 0x000fe20007ffe1ff */
[--C-:B------:R-:W-:Y:S02]  /*49e0*/  IMAD.MOV R12, RZ, RZ, -R2.reuse ;  /* 0x000000ffff0c7224 */ /* 0x100fe400078e0a02 */
[----:B------:R-:W-:Y:S02]  /*49f0*/  @!P0 IMAD R8, R13, R40, R2 ;  /* 0x000000280d088224 */ /* 0x000fe400078e0202 */
[----:B------:R-:W-:Y:S02]  /*4a00*/  @!P0 IMAD.MOV.U32 R2, RZ, RZ, R0 ;  /* 0x000000ffff028224 */ /* 0x000fe400078e0000 */
[----:B------:R-:W-:Y:S02]  /*4a10*/  IMAD R11, R3, R12, R11 ;  /* 0x0000000c030b7224 */ /* 0x000fe400078e020b */
[----:B------:R-:W-:Y:S02]  /*4a20*/  IMAD R10, R6, R9, R10 ;  /* 0x00000009060a7224 */ /* 0x000fe400078e020a */
[----:B------:R-:W-:Y:S02]  /*4a30*/  IMAD R11, R2, R3, R11 ;  /* 0x00000003020b7224 */ /* 0x000fe400078e020b */
[----:B------:R-:W-:Y:S02]  /*4a40*/  IMAD R10, R8, R6, R10 ;  /* 0x00000006080a7224 */ /* 0x000fe400078e020a */
.L_x_88:
[----:B------:R-:W-:Y:S05]  /*4a50*/  BRA.U UP1, `(.L_x_89) ;  /* 0x0000000101107547 */ /* 0x000fea000b800000 */
[----:B------:R-:W-:Y:S04]  /*4a60*/  MOV R2, UR7 ;  /* 0x0000000700027c02 */ /* 0x000fe80008000f00 */
[----:B------:R-:W-:Y:S04]  /*4a70*/  SHF.L.U32 R2, R2, 0x1f, RZ ;  /* 0x0000001f02027819 */ /* 0x000fe800000006ff */
[----:B------:R-:W2:Y:S02]  /*4a80*/  SYNCS.PHASECHK.TRANS64.TRYWAIT P0, [UR6+0x88], R2 ;  /* 0x00008802ff0075a7 */ /* 0x000ea40008001106 */
[----:B--2---:R-:W-:Y:S05]  /*4a90*/  @!P0 BRA `(.L_x_90) ;  /* 0x0000003c006c8947 */ /* 0x004fea0003800000 */
.L_x_89:
[----:B------:R-:W-:Y:S02]  /*4aa0*/  R2UR UR11, R14 ;  /* 0x000000000e0b72ca */ /* 0x000fe400000e0000 */
[----:B------:R-:W-:Y:S02]  /*4ab0*/  R2UR UR10, R15 ;  /* 0x000000000f0a72ca */ /* 0x000fe400000e0000 */
[----:B------:R-:W-:Y:S04]  /*4ac0*/  ISETP.NE.U32.AND P2, PT, RZ, UR4, PT ;  /* 0x00000004ff007c0c */ /* 0x000fe8000bf45070 */
[----:B------:R-:W-:Y:S05]  /*4ad0*/  ISETP.NE.AND.EX P2, PT, RZ, UR5, PT, P2 ;  /* 0x00000005ff007c0c */ /* 0x000fea000bf45320 */
[----:B------:R-:W-:Y:S02]  /*4ae0*/  USHF.L.U32 UR11, UR11, 0x7, URZ ;  /* 0x000000070b0b7899 */ /* 0x000fe400080006ff */
[----:B------:R-:W-:Y:S01]  /*4af0*/  USHF.L.U32 UR10, UR10, 0x6, URZ ;  /* 0x000000060a0a7899 */ /* 0x000fe200080006ff */
[----:B------:R-:W-:Y:S11]  /*4b00*/  BRA.U !UP4, `(.L_x_91) ;  /* 0x000000010c347547 */ /* 0x000ff6000b800000 */
[----:B------:R-:W-:Y:S01]  /*4b10*/  UPLOP3.LUT UP0, UPT, UPT, UPT, UP3, 0x80, 0x8 ;  /* 0x000000000008789c */ /* 0x000fe20003f0f030 */
[----:B--2---:R-:W-:Y:S02]  /*4b20*/  HFMA2 R0, -RZ, RZ, 0, 5.9604644775390625e-08 ;  /* 0x00000001ff007431 */ /* 0x004fe400000001ff */
[----:B------:R-:W-:Y:S03]  /*4b30*/  IMAD.MOV.U32 R92, RZ, RZ, 0x1 ;  /* 0x00000001ff5c7424 */ /* 0x000fe600078e00ff */
[----:B------:R-:W-:Y:S05]  /*4b40*/  PLOP3.LUT P0, PT, PT, PT, UP0, 0x80, 0x8 ;  /* 0x000000000008781c */ /* 0x000fea0003f0f008 */
[----:B------:R-:W2:Y:S01]  /*4b50*/  @UP0 LDCU.64 UR14, c[0x0][0x888] ;  /* 0x00011100ff0e07ac */ /* 0x000ea20008000a00 */
[----:B------:R-:W-:Y:S07]  /*4b60*/  @UP0 UIMAD UR8, UR36, UR4, URZ ;  /* 0x00000004240802a4 */ /* 0x000fee000f8e02ff */
[----:B------:R-:W-:Y:S01]  /*4b70*/  @!P0 PRMT R92, R0, 0x7610, R92 ;  /* 0x00007610005c8816 */ /* 0x000fe2000000005c */
[----:B--2---:R-:W-:Y:S03]  /*4b80*/  @UP0 UIMAD.WIDE UR14, UR8, 0x4, UR14 ;  /* 0x00000004080e08a5 */ /* 0x004fe6000f8e020e */
[----:B------:R-:W2:Y:S03]  /*4b90*/  @!UP0 LDCU UR8, c[0x0][0x880] ;  /* 0x00011000ff0887ac */ /* 0x000ea60008000800 */
[----:B------:R-:W-:Y:S01]  /*4ba0*/  IMAD.U32 R8, RZ, RZ, UR14 ;  /* 0x0000000eff087e24 */ /* 0x000fe2000f8e00ff */
[----:B------:R-:W-:Y:S05]  /*4bb0*/  MOV R9, UR15 ;  /* 0x0000000f00097c02 */ /* 0x000fea0008000f00 */
[----:B-----5:R4:W5:Y:S02]  /*4bc0*/  @P0 LDG.E R49, desc[UR46][R8.64] ;  /* 0x0000002e08310981 */ /* 0x020964000c1e1900 */
[----:B--2-4-:R-:W-:Y:S07]  /*4bd0*/  @!P0 IMAD.U32 R49, RZ, RZ, UR8 ;  /* 0x00000008ff318e24 */ /* 0x014fee000f8e00ff */
.L_x_91:
[----:B-----5:R-:W-:Y:S01]  /*4be0*/  @!P2 FSETP.EQ.AND P0, PT, R49, RZ, PT ;  /* 0x000000ff3100a20b */ /* 0x020fe20003f02000 */
[----:B------:R-:W-:Y:S01]  /*4bf0*/  @!UPT UIADD3 URZ, UPT, UPT, URZ, URZ, URZ ;  /* 0x000000fffffff290 */ /* 0x000fe2000fffe0ff */
[----:B------:R-:W-:Y:S11]  /*4c00*/  @!P2 BRA `(.L_x_92) ;  /* 0x000000000014a947 */ /* 0x000ff60003800000 */
[----:B------:R-:W-:Y:S02]  /*4c10*/  LOP3.LUT P2, RZ, R92, 0xff, RZ, 0xc0, !PT ;  /* 0x000000ff5cff7812 */ /* 0x000fe4000784c0ff */
[----:B------:R-:W-:Y:S04]  /*4c20*/  PLOP3.LUT P0, PT, PT, PT, UP0, 0x80, 0x8 ;  /* 0x000000000008781c */ /* 0x000fe80003f0f008 */
[----:B------:R-:W-:Y:S07]  /*4c30*/  PLOP3.LUT P0, PT, P0, PT, PT, 0x8, 0x80 ;  /* 0x000000000080781c */ /* 0x000fee000070e170 */
[----:B------:R-:W-:Y:S11]  /*4c40*/  @P2 FSETP.EQ.AND P0, PT, R49, RZ, PT ;  /* 0x000000ff3100220b */ /* 0x000ff60003f02000 */
[----:B------:R-:W-:Y:S02]  /*4c50*/  @!UPT UIADD3 URZ, UPT, UPT, URZ, URZ, URZ ;  /* 0x000000fffffff290 */ /* 0x000fe4000fffe0ff */
.L_x_92:
[----:B------:R-:W-:Y:S01]  /*4c60*/  ULEA UR15, UR13, UR6, 0x3 ;  /* 0x000000060d0f7291 */ /* 0x000fe2000f8e18ff */
[----:B------:R-:W-:Y:S02]  /*4c70*/  SHF.L.U32 R9, R29, 0x1f, RZ ;  /* 0x0000001f1d097819 */ /* 0x000fe400000006ff */
[----:B------:R-:W-:Y:S04]  /*4c80*/  ELECT P4, URZ, PT ;  /* 0x0000000000ff782f */ /* 0x000fe80003880000 */
[----:B------:R-:W-:Y:S02]  /*4c90*/  PLOP3.LUT P4, PT, P0, P4, PT, 0xf2, 0x2f ;  /* 0x00000000002f781c */ /* 0x000fe40000789e72 */
[----:B------:R-:W4:Y:S11]  /*4ca0*/  SYNCS.PHASECHK.TRANS64.TRYWAIT P2, [UR15+0x68], R9 ;  /* 0x00006809ff0075a7 */ /* 0x000f36000804110f */
[----:B-1----:R-:W-:Y:S05]  /*4cb0*/  @!P4 IADD3 R8, P0, PT, R30, 0x580, RZ ;  /* 0x000005801e08c810 */ /* 0x002fea0007f1e0ff */
[----:B--2---:R-:W-:Y:S01]  /*4cc0*/  @!P4 IMAD.X R2, RZ, RZ, R31, P0 ;  /* 0x000000ffff02c224 */ /* 0x004fe200000e061f */
[----:B----4-:R-:W-:Y:S07]  /*4cd0*/  @!P2 BRA `(.L_x_93) ;  /* 0x0000003800f4a947 */ /* 0x010fee0003800000 */
.L_x_169:
[----:B------:R-:W2:Y:S01]  /*4ce0*/  LDC.64 R12, c[0x0][0xb18] ;  /* 0x0002c600ff0c7b82 */ /* 0x000ea20000000a00 */
[----:B------:R-:W-:Y:S01]  /*4cf0*/  @!P4 R2UR UR8, R2 ;  /* 0x000000000208c2ca */ /* 0x000fe200000e0000 */
[----:B------:R-:W-:Y:S01]  /*4d00*/  VOTEU.ALL UP2, P4 ;  /* 0x0000000000ff7886 */ /* 0x000fe20002040000 */
[----:B------:R-:W-:Y:S01]  /*4d10*/  @!P4 R2UR UR9, R8 ;  /* 0x000000000809c2ca */ /* 0x000fe200000e0000 */
[----:B------:R-:W-:Y:S01]  /*4d20*/  VOTEU.ALL UP1, P4 ;  /* 0x0000000000ff7886 */ /* 0x000fe20002020000 */
[----:B-1----:R-:W-:Y:S03]  /*4d30*/  @!P4 IMAD.MOV.U32 R0, RZ, RZ, 0x2000 ;  /* 0x00002000ff00c424 */ /* 0x002fe600078e00ff */
[----:B------:R-:W1:Y:S01]  /*4d40*/  @!P1 LDC R2, c[0x0][0xb0c] ;  /* 0x0002c300ff029b82 */ /* 0x000e620000000800 */
[----:B------:R-:W-:Y:S01]  /*4d50*/  UMOV UR20, 0x0 ;  /* 0x0000000000147882 */ /* 0x000fe20000000000 */
[----:B------:R-:W-:Y:S01]  /*4d60*/  UMOV UR21, 0x10000000 ;  /* 0x1000000000157882 */ /* 0x000fe20000000000 */
[----:B------:R-:W-:Y:S01]  /*4d70*/  UMOV UR12, UR36 ;  /* 0x00000024000c7c82 */ /* 0x000fe20008000000 */
[----:B------:R-:W-:Y:S01]  /*4d80*/  UIADD3 UR14, UPT, UPT, UR13, 0x1, URZ ;  /* 0x000000010d0e7890 */ /* 0x000fe2000fffe0ff */
[----:B------:R-:W-:Y:S01]  /*4d90*/  @P3 SHF.R.U32.HI R26, RZ, 0x10, R21 ;  /* 0x00000010ff1a3819 */ /* 0x000fe20000011615 */
[----:B------:R-:W-:Y:S02]  /*4da0*/  VIADD R28, R28, 0x1 ;  /* 0x000000011c1c7836 */ /* 0x000fe40000000000 */
[----:B------:R-:W-:Y:S01]  /*4db0*/  IMAD.U32 R9, RZ, RZ, UR8 ;  /* 0x00000008ff097e24 */ /* 0x000fe2000f8e00ff */
[----:B------:R-:W-:Y:S01]  /*4dc0*/  @!UP2 ULEA UR8, UR13, UR6, 0xd ;  /* 0x000000060d08a291 */ /* 0x000fe2000f8e68ff */
[----:B------:R-:W-:Y:S01]  /*4dd0*/  IMAD.U32 R8, RZ, RZ, UR9 ;  /* 0x00000009ff087e24 */ /* 0x000fe2000f8e00ff */
[----:B------:R-:W-:Y:S02]  /*4de0*/  UIADD3 UR9, UPT, UPT, UR15, 0x50, URZ ;  /* 0x000000500f097890 */ /* 0x000fe4000fffe0ff */
[----:B------:R-:W-:Y:S01]  /*4df0*/  @!P4 R2UR UR19, R9 ;  /* 0x000000000913c2ca */ /* 0x000fe200000e0000 */
[----:B------:R-:W-:Y:S01]  /*4e00*/  @!UP2 UIADD3 UR8, UPT, UPT, UR8, 0x200, URZ ;  /* 0x000002000808a890 */ /* 0x000fe2000fffe0ff */
[----:B------:R-:W-:Y:S01]  /*4e10*/  @!P4 R2UR UR18, R8 ;  /* 0x000000000812c2ca */ /* 0x000fe200000e0000 */
[----:B------:R-:W-:Y:S01]  /*4e20*/  UISETP.NE.AND UP5, UPT, UR14, 0x3, UPT ;  /* 0x000000030e00788c */ /* 0x000fe2000bfa5270 */
[----:B------:R-:W4:Y:S01]  /*4e30*/  LDC.64 R8, c[0x0][0xb10] ;  /* 0x0002c400ff087b82 */ /* 0x000f220000000a00 */
[----:B------:R-:W-:Y:S02]  /*4e40*/  UPRMT UR16, UR37, 0x654, UR9 ;  /* 0x0000065425107896 */ /* 0x000fe40008000009 */
[----:B------:R-:W-:Y:S02]  /*4e50*/  USEL UR17, URZ, 0x1, UP5 ;  /* 0x00000001ff117887 */ /* 0x000fe4000a800000 */
[----:B------:R-:W-:Y:S04]  /*4e60*/  USEL UR14, UR14, URZ, UP5 ;  /* 0x000000ff0e0e7287 */ /* 0x000fe8000a800000 */
[----:B------:R-:W-:Y:S01]  /*4e70*/  ULEA UR13, UR14, UR6, 0x3 ;  /* 0x000000060e0d7291 */ /* 0x000fe2000f8e18ff */
[----:B------:R-:W-:Y:S01]  /*4e80*/  LOP3.LUT R29, R29, UR17, RZ, 0x3c, !PT ;  /* 0x000000111d1d7c12 */ /* 0x000fe2000f8e3cff */
[----:B------:R1:W-:Y:S01]  /*4e90*/  @!UP1 UTMALDG.3D [UR8], [UR18], desc[UR20] ;  /* 0x00001408120095b4 */ /* 0x0003e20008011000 */
[----:B------:R5:W-:Y:S02]  /*4ea0*/  @!P4 SYNCS.ARRIVE.TRANS64.RED.A0TR RZ, [UR15+0x50], R0 ;  /* 0x00005000ffffc9a7 */ /* 0x000be4000830040f */
[----:B------:R-:W-:Y:S01]  /*4eb0*/  SHF.L.U32 R14, R29, 0x1f, RZ ;  /* 0x0000001f1d0e7819 */ /* 0x000fe200000006ff */
[C---:B----4-:R-:W-:Y:S01]  /*4ec0*/  @!P1 IMAD.HI.U32 R8, R11.reuse, R8, RZ ;  /* 0x000000080b089227 */ /* 0x050fe200078e00ff */
[----:B--2---:R-:W-:Y:S02]  /*4ed0*/  @!P1 ISETP.NE.AND P0, PT, R12, 0x1, PT ;  /* 0x000000010c00980c */ /* 0x004fe40003f05270 */
[----:B-1----:R-:W-:Y:S01]  /*4ee0*/  @!P1 ISETP.NE.AND P2, PT, R2, 0x1, PT ;  /* 0x000000010200980c */ /* 0x002fe20003f45270 */
[----:B------:R-:W-:Y:S01]  /*4ef0*/  SYNCS.ARRIVE.TRANS64.RED.A1T0 RZ, [UR16], RZ ;  /* 0x000000ffffff79a7 */ /* 0x000fe20008100410 */
[C---:B------:R-:W-:Y:S01]  /*4f00*/  @!P1 IMAD.HI.U32 R13, R10.reuse, R13, RZ ;  /* 0x0000000d0a0d9227 */ /* 0x040fe200078e00ff */
[----:B------:R-:W-:Y:S04]  /*4f10*/  @!P1 SHF.R.U32.HI R8, RZ, R9, R8 ;  /* 0x00000009ff089219 */ /* 0x000fe80000011608 */
[----:B------:R-:W-:Y:S01]  /*4f20*/  @!P1 SEL R8, R11, R8, !P2 ;  /* 0x000000080b089207 */ /* 0x000fe20005000000 */
[----:B------:R-:W1:Y:S01]  /*4f30*/  SYNCS.PHASECHK.TRANS64.TRYWAIT P5, [UR13+0x68], R14 ;  /* 0x0000680eff0075a7 */ /* 0x000e6200080a110d */
[----:B-----5:R-:W2:Y:S02]  /*4f40*/  @!P1 LDC R0, c[0x0][0xb20] ;  /* 0x0002c800ff009b82 */ /* 0x020ea40000000800 */
[----:B--2---:R-:W-:Y:S04]  /*4f50*/  @!P1 SHF.R.U32.HI R0, RZ, R0, R13 ;  /* 0x00000000ff009219 */ /* 0x004fe8000001160d */
[----:B------:R-:W-:Y:S05]  /*4f60*/  @!P1 SEL R9, R10, R0, !P0 ;  /* 0x000000000a099207 */ /* 0x000fea0004000000 */
[----:B------:R-:W-:Y:S02]  /*4f70*/  @!P1 IMAD.IADD R0, R9, 0x1, -R8 ;  /* 0x0000000109009824 */ /* 0x000fe400078e0a08 */
[----:B------:R-:W-:Y:S02]  /*4f80*/  @!P1 IMAD.IADD R8, R8, 0x1, -R9 ;  /* 0x0000000108089824 */ /* 0x000fe400078e0a09 */
[----:B------:R-:W-:Y:S02]  /*4f90*/  @!P1 IMAD R11, R0, R2, R11 ;  /* 0x00000002000b9224 */ /* 0x000fe400078e020b */
[----:B------:R-:W-:Y:S01]  /*4fa0*/  @!P1 IMAD R10, R8, R12, R10 ;  /* 0x0000000c080a9224 */ /* 0x000fe200078e020a */
[----:B-1----:R-:W-:Y:S06]  /*4fb0*/  @!P5 BRA `(.L_x_94) ;  /* 0x000000380054d947 */ /* 0x002fec0003800000 */
.L_x_171:
[----:B------:R-:W-:Y:S01]  /*4fc0*/  @!P4 IADD3 R2, P0, PT, R30, 0x580, RZ ;  /* 0x000005801e02c810 */ /* 0x000fe20007f1e0ff */
[----:B------:R-:W-:Y:S01]  /*4fd0*/  UMOV UR18, 0x0 ;  /* 0x0000000000127882 */ /* 0x000fe20000000000 */
[----:B------:R-:W-:Y:S01]  /*4fe0*/  UMOV UR19, 0x10000000 ;  /* 0x1000000000137882 */ /* 0x000fe20000000000 */
[----:B------:R-:W-:Y:S01]  /*4ff0*/  VOTEU.ALL UP1, P4 ;  /* 0x0000000000ff7886 */ /* 0x000fe20002020000 */
[----:B------:R-:W-:Y:S01]  /*5000*/  @!P4 R2UR UR9, R2 ;  /* 0x000000000209c2ca */ /* 0x000fe200000e0000 */
[----:B-1----:R-:W-:Y:S01]  /*5010*/  @!P4 IMAD.X R0, RZ, RZ, R31, P0 ;  /* 0x000000ffff00c224 */ /* 0x002fe200000e061f */
[----:B------:R-:W-:Y:S01]  /*5020*/  UMOV UR12, UR36 ;  /* 0x00000024000c7c82 */ /* 0x000fe20008000000 */
[----:B------:R-:W-:Y:S01]  /*5030*/  @P3 R2UR UR36, R26 ;  /* 0x000000001a2432ca */ /* 0x000fe200000e0000 */
[----:B------:R-:W-:Y:S01]  /*5040*/  @!UP1 ULEA UR15, UR14, UR6, 0xd ;  /* 0x000000060e0f9291 */ /* 0x000fe2000f8e68ff */
[----:B------:R-:W-:Y:S01]  /*5050*/  ISETP.NE.AND P0, PT, R28, 0x2, PT ;  /* 0x000000021c00780c */ /* 0x000fe20003f05270 */
[----:B------:R-:W-:Y:S01]  /*5060*/  @!UP1 UIADD3 UR10, UPT, UPT, UR10, 0x20, URZ ;  /* 0x000000200a0a9890 */ /* 0x000fe2000fffe0ff */
[----:B------:R-:W-:Y:S01]  /*5070*/  @!P4 R2UR UR8, R0 ;  /* 0x000000000008c2ca */ /* 0x000fe200000e0000 */
[----:B------:R-:W-:Y:S01]  /*5080*/  IMAD.IADD R15, R10, 0x1, R90 ;  /* 0x000000010a0f7824 */ /* 0x000fe200078e025a */
[----:B------:R-:W-:Y:S01]  /*5090*/  SEL R0, RZ, 0x1, P0 ;  /* 0x00000001ff007807 */ /* 0x000fe20000000000 */
[----:B------:R-:W-:Y:S01]  /*50a0*/  IMAD.IADD R14, R11, 0x1, R91 ;  /* 0x000000010b0e7824 */ /* 0x000fe200078e025b */
[----:B------:R-:W-:Y:S02]  /*50b0*/  SEL R28, R28, RZ, P0 ;  /* 0x000000ff1c1c7207 */ /* 0x000fe40000000000 */
[----:B------:R-:W-:Y:S01]  /*50c0*/  IMAD.U32 R8, RZ, RZ, UR9 ;  /* 0x00000009ff087e24 */ /* 0x000fe2000f8e00ff */
[----:B------:R-:W-:Y:S01]  /*50d0*/  UIADD3 UR9, UPT, UPT, UR13, 0x50, URZ ;  /* 0x000000500d097890 */ /* 0x000fe2000fffe0ff */
[----:B------:R-:W-:Y:S03]  /*50e0*/  LOP3.LUT R27, R27, R0, RZ, 0x3c, !PT ;  /* 0x000000001b1b7212 */ /* 0x000fe600078e3cff */
[----:B------:R-:W-:Y:S02]  /*50f0*/  @!P4 R2UR UR16, R8 ;  /* 0x000000000810c2ca */ /* 0x000fe400000e0000 */
[----:B------:R-:W-:Y:S01]  /*5100*/  IMAD.U32 R9, RZ, RZ, UR8 ;  /* 0x00000008ff097e24 */ /* 0x000fe2000f8e00ff */
[----:B------:R-:W-:Y:S01]  /*5110*/  @!UP1 UIADD3 UR8, UPT, UPT, UR15, 0x200, URZ ;  /* 0x000002000f089890 */ /* 0x000fe2000fffe0ff */
[----:B------:R-:W-:Y:S01]  /*5120*/  VOTEU.ALL UP1, P4 ;  /* 0x0000000000ff7886 */ /* 0x000fe20002020000 */
[----:B------:R-:W-:Y:S02]  /*5130*/  UPRMT UR15, UR37, 0x654, UR9 ;  /* 0x00000654250f7896 */ /* 0x000fe40008000009 */
[----:B------:R-:W-:Y:S11]  /*5140*/  @!P4 R2UR UR17, R9 ;  /* 0x000000000911c2ca */ /* 0x000ff600000e0000 */
[----:B------:R-:W-:Y:S02]  /*5150*/  @!UPT UIADD3 URZ, UPT, UPT, URZ, URZ, URZ ;  /* 0x000000fffffff290 */ /* 0x000fe4000fffe0ff */
[----:B------:R2:W-:Y:S01]  /*5160*/  @!UP1 UTMALDG.3D [UR8], [UR16], desc[UR18] ;  /* 0x00001208100095b4 */ /* 0x0005e20008011000 */
[----:B------:R2:W-:Y:S01]  /*5170*/  @!P4 SYNCS.ARRIVE.TRANS64.RED.A0TR RZ, [UR13+0x50], R25 ;  /* 0x00005019ffffc9a7 */ /* 0x0005e2000830040d */
[----:B------:R-:W-:Y:S04]  /*5180*/  UIADD3 UR13, UPT, UPT, UR14, 0x1, URZ ;  /* 0x000000010e0d7890 */ /* 0x000fe8000fffe0ff */
[----:B------:R-:W-:Y:S04]  /*5190*/  UISETP.NE.AND UP1, UPT, UR13, 0x3, UPT ;  /* 0x000000030d00788c */ /* 0x000fe8000bf25270 */
[----:B------:R-:W-:Y:S02]  /*51a0*/  USEL UR14, URZ, 0x1, UP1 ;  /* 0x00000001ff0e7887 */ /* 0x000fe40008800000 */
[----:B------:R-:W-:Y:S02]  /*51b0*/  USEL UR13, UR13, URZ, UP1 ;  /* 0x000000ff0d0d7287 */ /* 0x000fe40008800000 */
[----:B------:R-:W-:Y:S02]  /*51c0*/  UPLOP3.LUT UP1, UPT, UPT, UPT, UPT, 0x80, 0x8 ;  /* 0x000000000008789c */ /* 0x000fe40003f2f070 */
[----:B------:R-:W-:Y:S01]  /*51d0*/  LOP3.LUT R29, R29, UR14, RZ, 0x3c, !PT ;  /* 0x0000000e1d1d7c12 */ /* 0x000fe2000f8e3cff */
[----:B------:R-:W-:Y:S01]  /*51e0*/  SYNCS.ARRIVE.TRANS64.RED.A1T0 RZ, [UR15], RZ ;  /* 0x000000ffffff79a7 */ /* 0x000fe2000810040f */
[----:B------:R-:W-:Y:S07]  /*51f0*/  @P3 BRA `(.L_x_95) ;  /* 0xfffffff4001c3947 */ /* 0x000fee000383ffff */
[----:B------:R-:W-:Y:S01]  /*5200*/  UIADD3 UR6, UPT, UPT, UR6, 0x68, URZ ;  /* 0x0000006806067890 */ /* 0x000fe2000fffe0ff */
[----:B------:R-:W-:-:S03]  /*5210*/  SHF.L.U32 R2, R29, 0x1f, RZ ;  /* 0x0000001f1d027819 */ /* 0x000fc600000006ff */
[----:B------:R-:W-:-:S09]  /*5220*/  ULEA UR4, UR13, UR6, 0x3 ;  /* 0x000000060d047291 */ /* 0x000fd2000f8e18ff */
[----:B------:R-:W1:Y:S02]  /*5230*/  SYNCS.PHASECHK.TRANS64.TRYWAIT P0, [UR4], R2 ;  /* 0x00000002ff0075a7 */ /* 0x000e640008001104 */
[----:B-1----:R-:W-:Y:S05]  /*5240*/  @!P0 BRA `(.L_x_96) ;  /* 0x0000003400c88947 */ /* 0x002fea0003800000 */
.L_x_173:
        /* <DEDUP_REMOVED lines=9> */
.L_x_175:
[----:B------:R-:W-:-:S04]  /*52e0*/  UIADD3 UR5, UPT, UPT, UR5, 0x1, URZ ;  /* 0x0000000105057890 */ /* 0x000fc8000fffe0ff */
[----:B------:R-:W-:-:S04]  /*52f0*/  UISETP.NE.AND UP0, UPT, UR5, 0x3, UPT ;  /* 0x000000030500788c */ /* 0x000fc8000bf05270 */
[----:B------:R-:W-:Y:S02]  /*5300*/  USEL UR4, URZ, 0x1, UP0 ;  /* 0x00000001ff047887 */ /* 0x000fe40008000000 */
[----:B------:R-:W-:-:S04]  /*5310*/  USEL UR5, UR5, URZ, UP0 ;  /* 0x000000ff05057287 */ /* 0x000fc80008000000 */
[----:B------:R-:W-:Y:S01]  /*5320*/  ULEA UR5, UR5, UR6, 0x3 ;  /* 0x0000000605057291 */ /* 0x000fe2000f8e18ff */
[----:B-1----:R-:W-:-:S04]  /*5330*/  LOP3.LUT R2, R29, UR4, RZ, 0x3c, !PT ;  /* 0x000000041d027c12 */ /* 0x002fc8000f8e3cff */
[----:B------:R-:W-:Y:S01]  /*5340*/  SHF.L.U32 R2, R2, 0x1f, RZ ;  /* 0x0000001f02027819 */ /* 0x000fe200000006ff */
[----:B------:R-:W-:-:S07]  /*5350*/  IMAD.U32 R0, RZ, RZ, UR5 ;  /* 0x00000005ff007e24 */ /* 0x000fce000f8e00ff */
.L_x_98:
[----:B-1----:R1:W4:Y:S02]  /*5360*/  SYNCS.PHASECHK.TRANS64.TRYWAIT P0, [R0+URZ], R2 ;  /* 0x00000002000075a7 */ /* 0x00232400080011ff */
[----:B----4-:R-:W-:Y:S05]  /*5370*/  @!P0 NANOSLEEP.SYNCS 0x989680 ;  /* 0x009896800000895d */ /* 0x010fea0003900000 */
[----:B------:R-:W4:Y:S02]  /*5380*/  @!P0 SYNCS.PHASECHK.TRANS64 P0, [R0+URZ], R2 ;  /* 0x00000002000085a7 */ /* 0x000f2400080010ff */
[----:B--2-4-:R-:W-:Y:S05]  /*5390*/  @P0 EXIT ;  /* 0x000000000000094d */ /* 0x014fea0003800000 */
[----:B------:R-:W-:Y:S05]  /*53a0*/  BRA `(.L_x_98) ;  /* 0xfffffffc00ec7947 */ /* 0x000fea000383ffff */
.L_x_86:
[----:B------:R-:W-:-:S06]  /*53b0*/  UISETP.GE.AND UP1, UPT, UR10, 0x4, UPT ;  /* 0x000000040a00788c */ /* 0x000fcc000bf26270 */
[----:B------:R-:W-:-:S13]  /*53c0*/  PLOP3.LUT P0, PT, PT, PT, UP1, 0x80, 0x8 ;  /* 0x000000000008781c */ /* 0x000fda0003f0f018 */
[----:B------:R-:W-:Y:S05]  /*53d0*/  @!P0 EXIT ;  /* 0x000000000000894d */ /* 0x000fea0003800000 */
[----:B------:R-:W-:Y:S01]  /*53e0*/  BAR.SYNC.DEFER_BLOCKING 0x6, 0xa0 ;  /* 0x0182800000007b1d */ /* 0x000fe20000010000 */
[C---:B------:R-:W-:Y:S01]  /*53f0*/  IMAD.SHL.U32 R2, R97.reuse, 0x20, RZ ;  /* 0x0000002061027824 */ /* 0x040fe200078e00ff */
[C---:B------:R-:W-:Y:S01]  /*5400*/  LOP3.LUT R98, R97.reuse, 0x2, RZ, 0xc0, !PT ;  /* 0x0000000261627812 */ /* 0x040fe200078ec0ff */
[C---:B------:R-:W-:Y:S01]  /*5410*/  IMAD.SHL.U32 R103, R97.reuse, 0x4, RZ ;  /* 0x0000000461677824 */ /* 0x040fe200078e00ff */
[C---:B------:R-:W-:Y:S01]  /*5420*/  LOP3.LUT R104, R97.reuse, 0x60, RZ, 0xc0, !PT ;  /* 0x0000006061687812 */ /* 0x040fe200078ec0ff */
[C---:B------:R-:W-:Y:S01]  /*5430*/  IMAD.U32 R46, R97.reuse, 0x10000, RZ ;  /* 0x00010000612e7824 */ /* 0x040fe200078e00ff */
[----:B------:R-:W-:Y:S02]  /*5440*/  UMOV UR48, 0x400 ;  /* 0x0000040000307882 */ /* 0x000fe40000000000 */
[----:B------:R-:W1:Y:S01]  /*5450*/  LDC R95, c[0x0][0x370] ;  /* 0x0000dc00ff5f7b82 */ /* 0x000e620000000800 */
[----:B------:R-:W-:Y:S01]  /*5460*/  ULEA UR48, UR37, UR48, 0x18 ;  /* 0x0000003025307291 */ /* 0x000fe2000f8ec0ff */
[----:B------:R-:W-:Y:S01]  /*5470*/  LOP3.LUT R3, R2, 0xc0, RZ, 0xc0, !PT ;  /* 0x000000c002037812 */ /* 0x000fe200078ec0ff */
[----:B------:R-:W-:Y:S01]  /*5480*/  IMAD.MOV.U32 R45, RZ, RZ, RZ ;  /* 0x000000ffff2d7224 */ /* 0x000fe200078e00ff */
[----:B------:R-:W-:Y:S01]  /*5490*/  LOP3.LUT R97, R97, 0x4, RZ, 0xc0, !PT ;  /* 0x0000000461617812 */ /* 0x000fe200078ec0ff */
[----:B------:R-:W-:Y:S01]  /*54a0*/  UIADD3 UR52, UPT, UPT, UR48, 0x200, URZ ;  /* 0x0000020030347890 */ /* 0x000fe2000fffe0ff */
[----:B------:R-:W-:-:S02]  /*54b0*/  LOP3.LUT R103, R3, 0x18, R103, 0xf8, !PT ;  /* 0x0000001803677812 */ /* 0x000fc400078ef867 */
[----:B------:R-:W-:Y:S01]  /*54c0*/  CS2R R100, SRZ ;  /* 0x0000000000647805 */ /* 0x000fe2000001ff00 */
[----:B------:R-:W2:Y:S01]  /*54d0*/  LDC R42, c[0x0][0xb0c] ;  /* 0x0002c300ff2a7b82 */ /* 0x000ea20000000800 */
[----:B------:R-:W-:Y:S01]  /*54e0*/  LOP3.LUT R46, R46, 0x600000, RZ, 0xc0, !PT ;  /* 0x006000002e2e7812 */ /* 0x000fe200078ec0ff */
[----:B------:R-:W-:Y:S01]  /*54f0*/  IMAD.MOV.U32 R108, RZ, RZ, RZ ;  /* 0x000000ffff6c7224 */ /* 0x000fe200078e00ff */
[----:B------:R-:W-:Y:S01]  /*5500*/  IADD3 R102, PT, PT, -R97, 0x2, RZ ;  /* 0x0000000261667810 */ /* 0x000fe20007ffe1ff */
[----:B------:R-:W-:Y:S01]  /*5510*/  IMAD.MOV R98, RZ, RZ, -R98 ;  /* 0x000000ffff627224 */ /* 0x000fe200078e0a62 */
[----:B------:R-:W-:Y:S01]  /*5520*/  LOP3.LUT R103, R103, 0xf20, R2, 0xf8, !PT ;  /* 0x00000f2067677812 */ /* 0x000fe200078ef802 */
[----:B------:R-:W-:Y:S01]  /*5530*/  IMAD.MOV R97, RZ, RZ, -R97 ;  /* 0x000000ffff617224 */ /* 0x000fe200078e0a61 */
[----:B------:R-:W3:Y:S01]  /*5540*/  LDCU.64 UR54, c[0x0][0x348] ;  /* 0x00006900ff3677ac */ /* 0x000ee20008000a00 */
[----:B------:R-:W4:Y:S01]  /*5550*/  LDC R93, c[0x0][0xb20] ;  /* 0x0002c800ff5d7b82 */ /* 0x000f220000000800 */
[----:B------:R-:W3:Y:S01]  /*5560*/  LDS R0, [UR48+0x140] ;  /* 0x00014030ff007984 */ /* 0x000ee20008000800 */
[----:B------:R-:W-:Y:S01]  /*5570*/  IMAD.SHL.U32 R102, R102, 0x10, RZ ;  /* 0x0000001066667824 */ /* 0x000fe200078e00ff */
[----:B------:R-:W-:Y:S01]  /*5580*/  LEA R103, R103, UR52, 0x1 ;  /* 0x0000003467677c11 */ /* 0x000fe2000f8e08ff */
[----:B------:R-:W-:Y:S01]  /*5590*/  UMOV UR51, 0x1 ;  /* 0x0000000100337882 */ /* 0x000fe20000000000 */
[----:B------:R-:W-:Y:S01]  /*55a0*/  UMOV UR56, URZ ;  /* 0x000000ff00387c82 */ /* 0x000fe20008000000 */
[----:B------:R-:W1:Y:S02]  /*55b0*/  LDCU.64 UR38, c[0x0][0x888] ;  /* 0x00011100ff2677ac */ /* 0x000e640008000a00 */
[----:B------:R-:W1:Y:S01]  /*55c0*/  LDC R41, c[0x0][0xb30] ;  /* 0x0002cc00ff297b82 */ /* 0x000e620000000800 */
[----:B------:R-:W1:Y:S01]  /*55d0*/  LDCU.64 UR44, c[0x0][0x890] ;  /* 0x00011200ff2c77ac */ /* 0x000e620008000a00 */
[----:B------:R-:W-:Y:S01]  /*55e0*/  UMOV UR50, URZ ;  /* 0x000000ff00327c82 */ /* 0x000fe20008000000 */
[----:B------:R-:W-:-:S05]  /*55f0*/  UMOV UR49, URZ ;  /* 0x000000ff00317c82 */ /* 0x000fca0008000000 */
[----:B------:R-:W1:Y:S08]  /*5600*/  LDC.64 R88, c[0x0][0xb10] ;  /* 0x0002c400ff587b82 */ /* 0x000e700000000a00 */
[----:B------:R-:W1:Y:S08]  /*5610*/  LDC.64 R38, c[0x0][0xb18] ;  /* 0x0002c600ff267b82 */ /* 0x000e700000000a00 */
[----:B------:R-:W1:Y:S08]  /*5620*/  LDC.64 R36, c[0x0][0xb28] ;  /* 0x0002ca00ff247b82 */ /* 0x000e700000000a00 */
[----:B------:R-:W1:Y:S01]  /*5630*/  LDC.64 R86, c[0x0][0x8b0] ;  /* 0x00022c00ff567b82 */ /* 0x000e620000000a00 */
[----:B---3--:R-:W-:-:S07]  /*5640*/  IMAD.IADD R46, R0, 0x1, R46 ;  /* 0x00000001002e7824 */ /* 0x008fce00078e022e */
[----:B------:R-:W3:Y:S08]  /*5650*/  LDC.64 R84, c[0x0][0x8a8] ;  /* 0x00022a00ff547b82 */ /* 0x000ef00000000a00 */
[----:B--2-4-:R-:W1:Y:S02]  /*5660*/  LDC R94, c[0x0][0x374] ;  /* 0x0000dd00ff5e7b82 */ /* 0x014e640000000800 */
.L_x_129:
[----:B------:R-:W-:Y:S02]  /*5670*/  LEA R0, R108, UR48, 0x3 ;  /* 0x000000306c007c11 */ /* 0x000fe4000f8e18ff */
[----:B------:R-:W-:Y:S02]  /*5680*/  SHF.L.U32 R2, R100, 0x1f, RZ ;  /* 0x0000001f64027819 */ /* 0x000fe400000006ff */
[----:B------:R-:W-:Y:S02]  /*5690*/  LEA R16, R108, UR48, 0x4 ;  /* 0x000000306c107c11 */ /* 0x000fe4000f8e20ff */
[----:B------:R-:W2:Y:S02]  /*56a0*/  SYNCS.PHASECHK.TRANS64.TRYWAIT P0, [R0+URZ+0x90], R2 ;  /* 0x00009002000075a7 */ /* 0x000ea400080011ff */
[----:B--2---:R-:W-:Y:S05]  /*56b0*/  @!P0 BRA `(.L_x_99) ;  /* 0x0000003000dc8947 */ /* 0x004fea0003800000 */
.L_x_176:
[----:B------:R-:W4:Y:S01]  /*56c0*/  LDC.64 R10, c[0x0][0xb10] ;  /* 0x0002c400ff0a7b82 */ /* 0x000f220000000a00 */
[----:B------:R-:W3:Y:S01]  /*56d0*/  LDS.128 R16, [R16+0x120] ;  /* 0x0001200010107984 */ /* 0x000ee20000000c00 */
[----:B-1----:R-:W-:Y:S01]  /*56e0*/  ISETP.NE.AND P1, PT, R41, 0x1, PT ;  /* 0x000000012900780c */ /* 0x002fe20003f25270 */
[----:B--2---:R-:W-:Y:S01]  /*56f0*/  VIADD R0, R0, 0xa0 ;  /* 0x000000a000007836 */ /* 0x004fe20000000000 */
[----:B------:R-:W-:Y:S04]  /*5700*/  ISETP.GE.AND P0, PT, R40, 0x1, PT ;  /* 0x000000012800780c */ /* 0x000fe80003f06270 */
[----:B------:R-:W1:Y:S01]  /*5710*/  LDC.64 R8, c[0x0][0xb18] ;  /* 0x0002c600ff087b82 */ /* 0x000e620000000a00 */
[----:B------:R-:W-:Y:S01]  /*5720*/  PRMT R0, RZ, 0x654, R0 ;  /* 0x00000654ff007816 */ /* 0x000fe20000000000 */
[----:B------:R-:W-:Y:S01]  /*5730*/  @!PT LDS RZ, [RZ] ;  /* 0x00000000fffff984 */ /* 0x000fe20000000800 */
[----:B------:R-:W-:Y:S01]  /*5740*/  @!PT LDS RZ, [RZ] ;  /* 0x00000000fffff984 */ /* 0x000fe20000000800 */
[----:B------:R-:W-:Y:S01]  /*5750*/  @!PT LDS RZ, [RZ] ;  /* 0x00000000fffff984 */ /* 0x000fe20000000800 */
[----:B------:R-:W-:Y:S01]  /*5760*/  @!PT LDS RZ, [RZ] ;  /* 0x00000000fffff984 */ /* 0x000fe20000000800 */
[----:B------:R2:W-:Y:S06]  /*5770*/  MEMBAR.ALL.CTA ;  /* 0x0000000000007992 */ /* 0x0005ec0000008000 */
[----:B--2---:R-:W2:Y:S01]  /*5780*/  FENCE.VIEW.ASYNC.S ;  /* 0x00000000000073c6 */ /* 0x004ea20000000000 */
[----:B------:R-:W1:Y:S08]  /*5790*/  @!P1 LDC R12, c[0x0][0xb20] ;  /* 0x0002c800ff0c9b82 */ /* 0x000e700000000800 */
[----:B------:R-:W1:Y:S01]  /*57a0*/  @!P1 LDC R7, c[0x0][0xb0c] ;  /* 0x0002c300ff079b82 */ /* 0x000e620000000800 */
[----:B--2---:R2:W-:Y:S01]  /*57b0*/  SYNCS.ARRIVE.TRANS64.RED.A1T0 RZ, [R0+URZ], RZ ;  /* 0x000000ff00ff79a7 */ /* 0x0045e200081004ff */
[----:B---3--:R-:W-:Y:S04]  /*57c0*/  LOP3.LUT P4, RZ, R18, 0x1, RZ, 0xc0, !PT ;  /* 0x0000000112ff7812 */ /* 0x008fe8000788c0ff */
[----:B------:R-:W-:Y:S09]  /*57d0*/  P2R R105, PR, RZ, 0x10 ;  /* 0x00000010ff697803 */ /* 0x000ff20000000000 */
[----:B------:R-:W-:Y:S02]  /*57e0*/  @P4 MOV R44, R16 ;  /* 0x00000010002c4202 */ /* 0x000fe40000000f00 */
[----:B------:R-:W-:Y:S01]  /*57f0*/  @P4 LOP3.LUT R43, R17, 0xffff, RZ, 0xc0, !PT ;  /* 0x0000ffff112b4812 */ /* 0x000fe200078ec0ff */
[----:B--2-4-:R-:W-:Y:S06]  /*5800*/  @!P0 BRA `(.L_x_100) ;  /* 0x0000000000a48947 */ /* 0x014fec0003800000 */
[----:B------:R-:W-:Y:S01]  /*5810*/  IMAD.HI.U32 R0, R94, R39, RZ ;  /* 0x000000275e007227 */ /* 0x000fe200078e00ff */
[----:B------:R-:W-:Y:S02]  /*5820*/  ISETP.NE.AND P0, PT, R38, 0x1, PT ;  /* 0x000000012600780c */ /* 0x000fe40003f05270 */
[----:B------:R-:W-:Y:S01]  /*5830*/  ISETP.NE.AND P2, PT, R40, 0x1, PT ;  /* 0x000000012800780c */ /* 0x000fe20003f45270 */
[----:B------:R-:W-:Y:S01]  /*5840*/  IMAD.HI.U32 R4, R95, R88, RZ ;  /* 0x000000585f047227 */ /* 0x000fe200078e00ff */
[----:B------:R-:W-:Y:S02]  /*5850*/  SHF.R.U32.HI R0, RZ, R93, R0 ;  /* 0x0000005dff007219 */ /* 0x000fe40000011600 */
[----:B------:R-:W-:Y:S01]  /*5860*/  ISETP.NE.AND P3, PT, R42, 0x1, PT ;  /* 0x000000012a00780c */ /* 0x000fe20003f65270 */
[----:B------:R-:W-:Y:S01]  /*5870*/  IMAD.HI.U32 R6, R43, R39, RZ ;  /* 0x000000272b067227 */ /* 0x000fe200078e00ff */
[-C--:B------:R-:W-:Y:S02]  /*5880*/  SHF.R.U32.HI R4, RZ, R89.reuse, R4 ;  /* 0x00000059ff047219 */ /* 0x080fe40000011604 */
[----:B------:R-:W-:Y:S01]  /*5890*/  SEL R0, R94, R0, !P0 ;  /* 0x000000005e007207 */ /* 0x000fe20004000000 */
[----:B------:R-:W-:Y:S01]  /*58a0*/  IMAD.HI.U32 R5, R44, R88, RZ ;  /* 0x000000582c057227 */ /* 0x000fe200078e00ff */
[----:B------:R-:W-:Y:S03]  /*58b0*/  SEL R4, R95, R4, !P3 ;  /* 0x000000045f047207 */ /* 0x000fe60005800000 */
[-C--:B------:R-:W-:Y:S01]  /*58c0*/  IMAD.HI.U32 R3, R0, R36.reuse, RZ ;  /* 0x0000002400037227 */ /* 0x080fe200078e00ff */
[----:B------:R-:W-:Y:S03]  /*58d0*/  SHF.R.U32.HI R5, RZ, R89, R5 ;  /* 0x00000059ff057219 */ /* 0x000fe60000011605 */
[----:B------:R-:W-:Y:S01]  /*58e0*/  IMAD.HI.U32 R2, R4, R36, RZ ;  /* 0x0000002404027227 */ /* 0x000fe200078e00ff */
[----:B------:R-:W-:Y:S02]  /*58f0*/  @P2 SHF.R.U32.HI R0, RZ, R37, R3 ;  /* 0x00000025ff002219 */ /* 0x000fe40000011603 */
[----:B------:R-:W-:Y:S02]  /*5900*/  SHF.R.U32.HI R3, RZ, R93, R6 ;  /* 0x0000005dff037219 */ /* 0x000fe40000011606 */
[----:B------:R-:W-:Y:S01]  /*5910*/  @P2 SHF.R.U32.HI R4, RZ, R37, R2 ;  /* 0x00000025ff042219 */ /* 0x000fe20000011602 */
[----:B------:R-:W-:Y:S01]  /*5920*/  IMAD R0, R40, R0, RZ ;  /* 0x0000000028007224 */ /* 0x000fe200078e02ff */
[----:B------:R-:W-:Y:S02]  /*5930*/  SEL R3, R43, R3, !P0 ;  /* 0x000000032b037207 */ /* 0x000fe40004000000 */
[----:B------:R-:W-:Y:S01]  /*5940*/  SEL R2, R44, R5, !P3 ;  /* 0x000000052c027207 */ /* 0x000fe20005800000 */
[----:B------:R-:W-:Y:S01]  /*5950*/  IMAD R5, R40, R4, RZ ;  /* 0x0000000428057224 */ /* 0x000fe200078e02ff */
[C---:B------:R-:W-:Y:S01]  /*5960*/  ISETP.GE.AND P0, PT, R3.reuse, R0, PT ;  /* 0x000000000300720c */ /* 0x040fe20003f06270 */
[C---:B------:R-:W-:Y:S03]  /*5970*/  IMAD.HI.U32 R0, R3.reuse, R36, RZ ;  /* 0x0000002403007227 */ /* 0x040fe600078e00ff */
[C---:B------:R-:W-:Y:S02]  /*5980*/  ISETP.GE.OR P0, PT, R2.reuse, R5, P0 ;  /* 0x000000050200720c */ /* 0x040fe40000706670 */
[----:B------:R-:W-:Y:S04]  /*5990*/  SHF.R.U32.HI R0, RZ, R37, R0 ;  /* 0x00000025ff007219 */ /* 0x000fe80000011600 */
[C---:B------:R-:W-:Y:S05]  /*59a0*/  SEL R6, R3.reuse, R0, !P2 ;  /* 0x0000000003067207 */ /* 0x040fea0005000000 */
        /* <DEDUP_REMOVED lines=14> */
[----:B------:R-:W-:Y:S07]  /*5a90*/  IMAD R43, R3, R38, R43 ;  /* 0x00000026032b7224 */ /* 0x000fee00078e022b */
.L_x_100:
[----:B-1----:R-:W-:Y:S01]  /*5aa0*/  @!P1 ISETP.NE.AND P0, PT, R8, 0x1, PT ;  /* 0x000000010800980c */ /* 0x002fe20003f05270 */
[----:B------:R-:W-:Y:S01]  /*5ab0*/  @!P1 IMAD.HI.U32 R0, R44, R10, RZ ;  /* 0x0000000a2c009227 */ /* 0x000fe200078e00ff */
[----:B------:R-:W-:Y:S01]  /*5ac0*/  @!P1 ISETP.NE.AND P2, PT, R7, 0x1, PT ;  /* 0x000000010700980c */ /* 0x000fe20003f45270 */
[----:B------:R-:W-:Y:S01]  /*5ad0*/  ULOP3.LUT UP0, URZ, UR52, 0x1b0, URZ, 0xc0, !UPT ;  /* 0x000001b034ff7892 */ /* 0x000fe2000f80c0ff */
[----:B------:R-:W-:Y:S01]  /*5ae0*/  R2UR UR42, R14 ;  /* 0x000000000e2a72ca */ /* 0x000fe200000e0000 */
[----:B------:R-:W-:Y:S01]  /*5af0*/  @!P1 IMAD.HI.U32 R2, R43, R9, RZ ;  /* 0x000000092b029227 */ /* 0x000fe200078e00ff */
[----:B------:R-:W-:Y:S02]  /*5b00*/  @!P1 SHF.R.U32.HI R0, RZ, R11, R0 ;  /* 0x0000000bff009219 */ /* 0x000fe40000011600 */
[----:B------:R-:W-:Y:S01]  /*5b10*/  R2UR UR41, R15 ;  /* 0x000000000f2972ca */ /* 0x000fe200000e0000 */
[----:B------:R-:W-:Y:S01]  /*5b20*/  VIADD R108, R108, 0x1 ;  /* 0x000000016c6c7836 */ /* 0x000fe20000000000 */
[----:B------:R-:W-:Y:S02]  /*5b30*/  @!P1 SHF.R.U32.HI R2, RZ, R12, R2 ;  /* 0x0000000cff029219 */ /* 0x000fe40000011602 */
[----:B------:R-:W-:Y:S02]  /*5b40*/  @!P1 SEL R3, R44, R0, !P2 ;  /* 0x000000002c039207 */ /* 0x000fe40005000000 */
[----:B------:R-:W-:Y:S02]  /*5b50*/  @!P1 SEL R2, R43, R2, !P0 ;  /* 0x000000022b029207 */ /* 0x000fe40004000000 */
[----:B------:R-:W-:Y:S01]  /*5b60*/  @P4 SHF.R.U32.HI R99, RZ, 0x10, R17 ;  /* 0x00000010ff634819 */ /* 0x000fe20000011611 */
[----:B------:R-:W-:Y:S02]  /*5b70*/  USHF.L.U32 UR42, UR42, 0x7, URZ ;  /* 0x000000072a2a7899 */ /* 0x000fe400080006ff */
[----:B------:R-:W-:Y:S02]  /*5b80*/  @!P1 IMAD.IADD R0, R2, 0x1, -R3 ;  /* 0x0000000102009824 */ /* 0x000fe400078e0a03 */
[----:B------:R-:W-:Y:S01]  /*5b90*/  @!P1 IMAD.IADD R2, R3, 0x1, -R2 ;  /* 0x0000000103029824 */ /* 0x000fe200078e0a02 */
[----:B------:R-:W-:Y:S01]  /*5ba0*/  USHF.L.U32 UR41, UR41, 0x6, URZ ;  /* 0x0000000629297899 */ /* 0x000fe200080006ff */
[----:B------:R-:W-:Y:S02]  /*5bb0*/  @!P1 IMAD R44, R0, R7, R44 ;  /* 0x00000007002c9224 */ /* 0x000fe400078e022c */
[----:B------:R-:W-:Y:S01]  /*5bc0*/  @!P1 IMAD R43, R2, R8, R43 ;  /* 0x00000008022b9224 */ /* 0x000fe200078e022b */
[----:B------:R-:W-:Y:S08]  /*5bd0*/  BRA.U !UP0, `(.L_x_101) ;  /* 0x00000001087c7547 */ /* 0x000ff0000b800000 */
[----:B------:R-:W1:Y:S01]  /*5be0*/  LDCU.64 UR8, c[0x4][0x80] ;  /* 0x01001000ff0877ac */ /* 0x000e620008000a00 */
[----:B------:R-:W-:Y:S01]  /*5bf0*/  MOV R2, 0x0 ;  /* 0x0000000000027802 */ /* 0x000fe20000000f00 */
[----:B------:R-:W-:Y:S02]  /*5c00*/  HFMA2 R12, -RZ, RZ, 0, 5.9604644775390625e-08 ;  /* 0x00000001ff0c7431 */ /* 0x000fe400000001ff */
[----:B------:R-:W-:Y:S01]  /*5c10*/  IMAD.MOV.U32 R8, RZ, RZ, 0x70 ;  /* 0x00000070ff087424 */ /* 0x000fe200078e00ff */
[----:B------:R2:W3:Y:S01]  /*5c20*/  LDC.64 R14, c[0x4][R2] ;  /* 0x01000000020e7b82 */ /* 0x0004e20000000a00 */
[----:B------:R-:W4:Y:S01]  /*5c30*/  LDCU.64 UR6, c[0x4][0x88] ;  /* 0x01001100ff0677ac */ /* 0x000f220008000a00 */
[----:B------:R-:W-:Y:S01]  /*5c40*/  IMAD.MOV.U32 R13, RZ, RZ, RZ ;  /* 0x000000ffff0d7224 */ /* 0x000fe200078e00ff */
[----:B------:R-:W2:Y:S01]  /*5c50*/  LDCU.64 UR4, c[0x4][0x8] ;  /* 0x01000100ff0477ac */ /* 0x000ea20008000a00 */
[----:B-1----:R-:W-:Y:S01]  /*5c60*/  MOV R5, UR9 ;  /* 0x0000000900057c02 */ /* 0x002fe20008000f00 */
[----:B------:R-:W-:Y:S01]  /*5c70*/  IMAD.U32 R4, RZ, RZ, UR8 ;  /* 0x00000008ff047e24 */ /* 0x000fe2000f8e00ff */
[----:B----4-:R-:W-:Y:S01]  /*5c80*/  MOV R7, UR7 ;  /* 0x0000000700077c02 */ /* 0x010fe20008000f00 */
[----:B------:R-:W-:Y:S01]  /*5c90*/  IMAD.U32 R6, RZ, RZ, UR6 ;  /* 0x00000006ff067e24 */ /* 0x000fe2000f8e00ff */
[----:B--2---:R-:W-:Y:S01]  /*5ca0*/  MOV R11, UR5 ;  /* 0x00000005000b7c02 */ /* 0x004fe20008000f00 */
[----:B------:R-:W-:Y:S02]  /*5cb0*/  IMAD.U32 R10, RZ, RZ, UR4 ;  /* 0x00000004ff0a7e24 */ /* 0x000fe4000f8e00ff */
[----:B------:R-:W-:Y:S07]  /*5cc0*/  LEPC R20, `(.L_x_102) ;  /* 0x000000001014794e */ /* 0x000fee0000000000 */
[----:B---3-5:R-:W-:Y:S05]  /*5cd0*/  CALL.ABS.NOINC R14 ;  /* 0x000000000e007343 */ /* 0x028fea0003c00000 */
.L_x_102:
[----:B------:R-:W1:Y:S01]  /*5ce0*/  LDCU.64 UR8, c[0x4][0x80] ;  /* 0x01001000ff0877ac */ /* 0x000e620008000a00 */
[----:B------:R-:W2:Y:S01]  /*5cf0*/  LDC.64 R2, c[0x4][R2] ;  /* 0x0100000002027b82 */ /* 0x000ea20000000a00 */
[----:B------:R-:W-:Y:S02]  /*5d00*/  HFMA2 R12, -RZ, RZ, 0, 5.9604644775390625e-08 ;  /* 0x00000001ff0c7431 */ /* 0x000fe400000001ff */
[----:B------:R-:W-:Y:S02]  /*5d10*/  IMAD.MOV.U32 R8, RZ, RZ, 0x70 ;  /* 0x00000070ff087424 */ /* 0x000fe400078e00ff */
[----:B------:R-:W-:Y:S01]  /*5d20*/  IMAD.MOV.U32 R13, RZ, RZ, RZ ;  /* 0x000000ffff0d7224 */ /* 0x000fe200078e00ff */
[----:B------:R-:W3:Y:S01]  /*5d30*/  LDCU.64 UR6, c[0x4][0x88] ;  /* 0x01001100ff0677ac */ /* 0x000ee20008000a00 */
[----:B------:R-:W4:Y:S01]  /*5d40*/  LDCU.64 UR4, c[0x4][0x8] ;  /* 0x01000100ff0477ac */ /* 0x000f220008000a00 */
[----:B-1----:R-:W-:Y:S02]  /*5d50*/  MOV R4, UR8 ;  /* 0x0000000800047c02 */ /* 0x002fe40008000f00 */
[----:B------:R-:W-:Y:S02]  /*5d60*/  MOV R5, UR9 ;  /* 0x0000000900057c02 */ /* 0x000fe40008000f00 */
[----:B---3--:R-:W-:Y:S01]  /*5d70*/  MOV R7, UR7 ;  /* 0x0000000700077c02 */ /* 0x008fe20008000f00 */
[----:B------:R-:W-:Y:S01]  /*5d80*/  IMAD.U32 R6, RZ, RZ, UR6 ;  /* 0x00000006ff067e24 */ /* 0x000fe2000f8e00ff */
[----:B----4-:R-:W-:Y:S01]  /*5d90*/  MOV R11, UR5 ;  /* 0x00000005000b7c02 */ /* 0x010fe20008000f00 */
[----:B------:R-:W-:Y:S02]  /*5da0*/  IMAD.U32 R10, RZ, RZ, UR4 ;  /* 0x00000004ff0a7e24 */ /* 0x000fe4000f8e00ff */
[----:B------:R-:W-:Y:S07]  /*5db0*/  LEPC R20, `(.L_x_101) ;  /* 0x000000001014794e */ /* 0x000fee0000000000 */
[----:B--2---:R-:W-:Y:S05]  /*5dc0*/  CALL.ABS.NOINC R2 ;  /* 0x0000000002007343 */ /* 0x004fea0003c00000 */
.L_x_101:
[----:B------:R-:W-:Y:S01]  /*5dd0*/  ISETP.NE.U32.AND P4, PT, R86, RZ, PT ;  /* 0x000000ff5600720c */ /* 0x000fe20003f85070 */
[----:B------:R-:W-:Y:S01]  /*5de0*/  UISETP.NE.AND UP2, UPT, UR53, URZ, UPT ;  /* 0x000000ff3500728c */ /* 0x000fe2000bf45270 */
[----:B------:R-:W-:Y:S01]  /*5df0*/  ISETP.NE.U32.AND P2, PT, RZ, UR38, PT ;  /* 0x00000026ff007c0c */ /* 0x000fe2000bf45070 */
[----:B------:R-:W-:Y:S01]  /*5e00*/  UISETP.NE.U32.AND UP1, UPT, UR44, URZ, UPT ;  /* 0x000000ff2c00728c */ /* 0x000fe2000bf25070 */
[----:B------:R-:W-:Y:S01]  /*5e10*/  ISETP.NE.AND.EX P4, PT, R87, RZ, PT, P4 ;  /* 0x000000ff5700720c */ /* 0x000fe20003f85340 */
[----:B------:R-:W-:Y:S01]  /*5e20*/  UPLOP3.LUT UP0, UPT, UPT, UPT, UPT, 0x40, 0x4 ;  /* 0x000000000004789c */ /* 0x000fe20003f0e870 */
[----:B------:R-:W-:Y:S01]  /*5e30*/  ISETP.NE.AND.EX P2, PT, RZ, UR39, PT, P2 ;  /* 0x00000027ff007c0c */ /* 0x000fe2000bf45320 */
[----:B------:R-:W-:Y:S01]  /*5e40*/  UISETP.NE.AND.EX UP1, UPT, UR45, URZ, UPT, UP1 ;  /* 0x000000ff2d00728c */ /* 0x000fe2000bf25310 */
[----:B------:R-:W-:Y:S04]  /*5e50*/  PLOP3.LUT P1, PT, PT, PT, UP2, 0x80, 0x8 ;  /* 0x000000000008781c */ /* 0x000fe80003f2f028 */
[----:B------:R-:W-:Y:S06]  /*5e60*/  @UP2 UPLOP3.LUT UP0, UPT, UPT, UPT, UP1, 0x80, 0x8 ;  /* 0x000000000008289c */ /* 0x000fec0003f0f010 */
[----:B------:R-:W-:Y:S01]  /*5e70*/  PLOP3.LUT P0, PT, PT, PT, UP0, 0x80, 0x8 ;  /* 0x000000000008781c */ /* 0x000fe20003f0f008 */
[----:B------:R-:W-:Y:S01]  /*5e80*/  @!UPT UIADD3 URZ, UPT, UPT, URZ, URZ, URZ ;  /* 0x000000fffffff290 */ /* 0x000fe2000fffe0ff */
[----:B------:R-:W-:Y:S11]  /*5e90*/  BRA.U !UP1, `(.L_x_103) ;  /* 0x0000000109387547 */ /* 0x000ff6000b800000 */
[----:B------:R-:W-:Y:S01]  /*5ea0*/  UISETP.NE.U32.AND UP0, UPT, UR38, URZ, UPT ;  /* 0x000000ff2600728c */ /* 0x000fe2000bf05070 */
[----:B------:R-:W-:Y:S02]  /*5eb0*/  HFMA2 R0, -RZ, RZ, 0, 5.9604644775390625e-08 ;  /* 0x00000001ff007431 */ /* 0x000fe400000001ff */
[----:B------:R-:W-:Y:S01]  /*5ec0*/  IMAD.MOV.U32 R92, RZ, RZ, 0x1 ;  /* 0x00000001ff5c7424 */ /* 0x000fe200078e00ff */
[----:B------:R-:W-:Y:S06]  /*5ed0*/  UISETP.NE.AND.EX UP0, UPT, UR39, URZ, UPT, UP0 ;  /* 0x000000ff2700728c */ /* 0x000fec000bf05300 */
[----:B------:R-:W-:Y:S05]  /*5ee0*/  PLOP3.LUT P3, PT, PT, PT, UP0, 0x80, 0x8 ;  /* 0x000000000008781c */ /* 0x000fea0003f6f008 */
[----:B------:R-:W1:Y:S01]  /*5ef0*/  @UP0 LDCU.64 UR6, c[0x0][0x888] ;  /* 0x00011100ff0607ac */ /* 0x000e620008000a00 */
[----:B------:R-:W-:Y:S07]  /*5f00*/  @UP0 UIMAD UR4, UR36, UR44, URZ ;  /* 0x0000002c240402a4 */ /* 0x000fee000f8e02ff */
[----:B------:R-:W-:Y:S01]  /*5f10*/  @!P3 PRMT R92, R0, 0x7610, R92 ;  /* 0x00007610005cb816 */ /* 0x000fe2000000005c */
[----:B-1----:R-:W-:Y:S03]  /*5f20*/  @UP0 UIMAD.WIDE UR6, UR4, 0x4, UR6 ;  /* 0x00000004040608a5 */ /* 0x002fe6000f8e0206 */
[----:B------:R-:W1:Y:S03]  /*5f30*/  @!UP0 LDCU UR4, c[0x0][0x880] ;  /* 0x00011000ff0487ac */ /* 0x000e660008000800 */
[----:B------:R-:W-:Y:S01]  /*5f40*/  IMAD.U32 R2, RZ, RZ, UR6 ;  /* 0x00000006ff027e24 */ /* 0x000fe2000f8e00ff */
[----:B------:R-:W-:Y:S05]  /*5f50*/  MOV R3, UR7 ;  /* 0x0000000700037c02 */ /* 0x000fea0008000f00 */
[----:B-----5:R2:W5:Y:S02]  /*5f60*/  @P3 LDG.E R49, desc[UR46][R2.64] ;  /* 0x0000002e02313981 */ /* 0x020564000c1e1900 */
[----:B-12---:R-:W-:Y:S02]  /*5f70*/  @!P3 IMAD.U32 R49, RZ, RZ, UR4 ;  /* 0x00000004ff31be24 */ /* 0x006fe4000f8e00ff */
.L_x_103:
[----:B------:R-:W-:Y:S05]  /*5f80*/  @!P4 BRA `(.L_x_104) ;  /* 0x000000000020c947 */ /* 0x000fea0003800000 */
[----:B------:R-:W-:Y:S04]  /*5f90*/  ISETP.NE.U32.AND P3, PT, R84, RZ, PT ;  /* 0x000000ff5400720c */ /* 0x000fe80003f65070 */
[----:B------:R-:W-:Y:S11]  /*5fa0*/  ISETP.NE.AND.EX P3, PT, R85, RZ, PT, P3 ;  /* 0x000000ff5500720c */ /* 0x000ff60003f65330 */
[----:B------:R-:W-:Y:S02]  /*5fb0*/  @!UPT UIADD3 URZ, UPT, UPT, URZ, URZ, URZ ;  /* 0x000000fffffff290 */ /* 0x000fe4000fffe0ff */
[----:B------:R-:W1:Y:S01]  /*5fc0*/  @P3 LDC.64 R2, c[0x0][0x8a8] ;  /* 0x00022a00ff023b82 */ /* 0x000e620000000a00 */
[----:B------:R-:W-:Y:S04]  /*5fd0*/  @P3 IMAD R0, R86, UR36, RZ ;  /* 0x0000002456003c24 */ /* 0x000fe8000f8e02ff */
[----:B-1----:R-:W-:Y:S05]  /*5fe0*/  @P3 IMAD.WIDE R2, R0, 0x4, R2 ;  /* 0x0000000400023825 */ /* 0x002fea00078e0202 */
[----:B-----5:R1:W5:Y:S02]  /*5ff0*/  @P3 LDG.E R47, desc[UR46][R2.64] ;  /* 0x0000002e022f3981 */ /* 0x020364000c1e1900 */
[----:B-1----:R-:W2:Y:S02]  /*6000*/  @!P3 LDC R47, c[0x0][0x8a0] ;  /* 0x00022800ff2fbb82 */ /* 0x002ea40000000800 */
.L_x_104:
[----:B-----5:R-:W-:Y:S01]  /*6010*/  FSETP.NEU.AND P3, PT, R49, RZ, PT ;  /* 0x000000ff3100720b */ /* 0x020fe20003f6d000 */
[----:B------:R-:W-:Y:S01]  /*6020*/  ULOP3.LUT UR4, UR51, 0x1, URZ, 0x3c, !UPT ;  /* 0x0000000133047892 */ /* 0x000fe2000f8e3cff */
[----:B------:R-:W-:Y:S01]  /*6030*/  SEL R4, RZ, 0xffffffff, P2 ;  /* 0xffffffffff047807 */ /* 0x000fe20001000000 */
[----:B------:R-:W-:Y:S01]  /*6040*/  IMAD.U32 R68, RZ, RZ, UR56 ;  /* 0x00000038ff447e24 */ /* 0x000fe2000f8e00ff */
[----:B------:R-:W-:Y:S01]  /*6050*/  @P1 LOP3.LUT P2, RZ, R92, 0xff, RZ, 0xc0, !PT ;  /* 0x000000ff5cff1812 */ /* 0x000fe2000784c0ff */
[----:B------:R-:W-:Y:S01]  /*6060*/  IMAD.SHL.U32 R111, R98, 0x10, RZ ;  /* 0x00000010626f7824 */ /* 0x000fe200078e00ff */
[----:B------:R-:W-:Y:S01]  /*6070*/  @P1 SEL R0, RZ, 0xffffffff, P3 ;  /* 0xffffffffff001807 */ /* 0x000fe20001800000 */
[----:B------:R-:W-:Y:S01]  /*6080*/  IMAD.U32 R71, RZ, RZ, UR4 ;  /* 0x00000004ff477e24 */ /* 0x000fe2000f8e00ff */
[----:B------:R-:W-:Y:S01]  /*6090*/  LEA R106, R45, UR48, 0x3 ;  /* 0x000000302d6a7c11 */ /* 0x000fe2000f8e18ff */
[----:B------:R-:W-:Y:S01]  /*60a0*/  IMAD.SHL.U32 R68, R68, 0x2000, RZ ;  /* 0x0000200044447824 */ /* 0x000fe200078e00ff */
[----:B------:R-:W-:Y:S01]  /*60b0*/  @P0 SEL R0, R4, R0, !P2 ;  /* 0x0000000004000207 */ /* 0x000fe20005000000 */
[----:B------:R-:W-:Y:S01]  /*60c0*/  IMAD.SHL.U32 R110, R97, 0x10, RZ ;  /* 0x00000010616e7824 */ /* 0x000fe200078e00ff */
[----:B------:R-:W-:Y:S01]  /*60d0*/  PLOP3.LUT P2, PT, PT, PT, UP1, 0x80, 0x8 ;  /* 0x000000000008781c */ /* 0x000fe20003f4f018 */
[----:B------:R-:W-:Y:S01]  /*60e0*/  IMAD.IADD R63, R103, 0x1, R68 ;  /* 0x00000001673f7824 */ /* 0x000fe200078e0244 */
[----:B------:R-:W-:Y:S01]  /*60f0*/  @P1 LOP3.LUT R0, R0, 0x1, RZ, 0xc0, !PT ;  /* 0x0000000100001812 */ /* 0x000fe200078ec0ff */
[----:B------:R-:W-:Y:S01]  /*6100*/  BSSY B1, `(.L_x_105) ;  /* 0x0000039000017945 */ /* 0x000fe20003800000 */
[----:B------:R-:W-:Y:S01]  /*6110*/  LOP3.LUT P4, R107, R92, 0xff, RZ, 0xc0, !PT ;  /* 0x000000ff5c6b7812 */ /* 0x000fe2000788c0ff */
[----:B------:R-:W-:Y:S01]  /*6120*/  IMAD.IADD R62, R63, 0x1, R111 ;  /* 0x000000013f3e7824 */ /* 0x000fe200078e026f */
[----:B------:R-:W-:Y:S01]  /*6130*/  ISETP.NE.U32.OR P5, PT, R0, 0x1, !P1 ;  /* 0x000000010000780c */ /* 0x000fe20004fa5470 */
[----:B------:R-:W-:Y:S01]  /*6140*/  IMAD.U32 R0, RZ, RZ, UR56 ;  /* 0x00000038ff007e24 */ /* 0x000fe2000f8e00ff */
[----:B------:R-:W-:Y:S01]  /*6150*/  SEL R3, RZ, 0xffffffff, P3 ;  /* 0xffffffffff037807 */ /* 0x000fe20001800000 */
[----:B------:R-:W-:Y:S01]  /*6160*/  IMAD.MOV.U32 R70, RZ, RZ, 0x1 ;  /* 0x00000001ff467424 */ /* 0x000fe200078e00ff */
[----:B------:R-:W-:Y:S01]  /*6170*/  P2R R109, PR, RZ, 0x20 ;  /* 0x00000020ff6d7803 */ /* 0x000fe20000000000 */
[----:B------:R-:W-:Y:S01]  /*6180*/  IMAD R48, R45, 0x40, R46 ;  /* 0x000000402d307824 */ /* 0x000fe200078e022e */
[----:B------:R-:W-:Y:S01]  /*6190*/  LEA R0, R0, UR48, 0x3 ;  /* 0x0000003000007c11 */ /* 0x000fe2000f8e18ff */
[----:B------:R-:W-:Y:S01]  /*61a0*/  IMAD.U32 R69, RZ, RZ, UR56 ;  /* 0x00000038ff457e24 */ /* 0x000fe2000f8e00ff */
[----:B------:R-:W-:Y:S02]  /*61b0*/  @P2 SEL R3, R4, R3, !P4 ;  /* 0x0000000304032207 */ /* 0x000fe40006000000 */
[----:B------:R-:W-:Y:S02]  /*61c0*/  CS2R R82, SRZ ;  /* 0x0000000000527805 */ /* 0x000fe4000001ff00 */
[----:B------:R-:W-:Y:S02]  /*61d0*/  CS2R R80, SRZ ;  /* 0x0000000000507805 */ /* 0x000fe4000001ff00 */
[----:B------:R-:W-:Y:S02]  /*61e0*/  CS2R R74, SRZ ;  /* 0x00000000004a7805 */ /* 0x000fe4000001ff00 */
[----:B------:R-:W-:Y:S02]  /*61f0*/  LOP3.LUT R3, R3, 0x1, RZ, 0xc0, !PT ;  /* 0x0000000103037812 */ /* 0x000fe400078ec0ff */
[----:B------:R-:W-:Y:S02]  /*6200*/  CS2R R72, SRZ ;  /* 0x0000000000487805 */ /* 0x000fe4000001ff00 */
[----:B------:R-:W-:Y:S02]  /*6210*/  @P5 SHF.L.U32 R2, R71, 0x1f, RZ ;  /* 0x0000001f47025819 */ /* 0x000fe400000006ff */
[----:B------:R-:W-:Y:S02]  /*6220*/  CS2R R66, SRZ ;  /* 0x0000000000427805 */ /* 0x000fe4000001ff00 */
[----:B------:R-:W-:Y:S02]  /*6230*/  ISETP.NE.U32.AND P2, PT, R3, 0x1, PT ;  /* 0x000000010300780c */ /* 0x000fe40003f45070 */
[----:B------:R-:W-:Y:S01]  /*6240*/  CS2R R64, SRZ ;  /* 0x0000000000407805 */ /* 0x000fe2000001ff00 */
[----:B------:R1:W3:Y:S01]  /*6250*/  @P5 SYNCS.PHASECHK.TRANS64.TRYWAIT P1, [R0+URZ+0x50], R2 ;  /* 0x00005002000055a7 */ /* 0x0002e200080211ff */
[----:B------:R-:W-:Y:S02]  /*6260*/  CS2R R58, SRZ ;  /* 0x00000000003a7805 */ /* 0x000fe4000001ff00 */
[----:B------:R-:W-:Y:S02]  /*6270*/  P2R R76, PR, RZ, 0x4 ;  /* 0x00000004ff4c7803 */ /* 0x000fe40000000000 */
[----:B------:R-:W-:Y:S01]  /*6280*/  CS2R R56, SRZ ;  /* 0x0000000000387805 */ /* 0x000fe2000001ff00 */
[----:B------:R-:W-:Y:S02]  /*6290*/  IMAD.IADD R61, R63, 0x1, R110 ;  /* 0x000000013f3d7824 */ /* 0x000fe400078e026e */
[----:B------:R-:W-:Y:S01]  /*62a0*/  IMAD.IADD R60, R102, 0x1, R62 ;  /* 0x00000001663c7824 */ /* 0x000fe200078e023e */
[----:B-1----:R-:W-:Y:S04]  /*62b0*/  SHF.L.U32 R2, R101, 0x1f, RZ ;  /* 0x0000001f65027819 */ /* 0x002fe800000006ff */
[----:B------:R1:W4:Y:S01]  /*62c0*/  SYNCS.PHASECHK.TRANS64.TRYWAIT P0, [R106+URZ+0xb0], R2 ;  /* 0x0000b0026a0075a7 */ /* 0x00032200080011ff */
[----:B---3--:R-:W-:Y:S01]  /*62d0*/  @P5 SEL R70, RZ, 0x1, !P1 ;  /* 0x00000001ff465807 */ /* 0x008fe20004800000 */
[----:B-1----:R-:W-:Y:S06]  /*62e0*/  @!P5 BRA `(.L_x_106) ;  /* 0x000000000068d947 */ /* 0x002fec0003800000 */
[----:B------:R-:W-:Y:S01]  /*62f0*/  ISETP.NE.AND P1, PT, R70, RZ, PT ;  /* 0x000000ff4600720c */ /* 0x000fe20003f25270 */
[----:B------:R-:W-:Y:S01]  /*6300*/  BSSY B0, `(.L_x_107) ;  /* 0x000000d000007945 */ /* 0x000fe20003800000 */
[----:B------:R-:W-:Y:S02]  /*6310*/  CS2R R58, SRZ ;  /* 0x00000000003a7805 */ /* 0x000fe4000001ff00 */
[----:B------:R-:W-:Y:S02]  /*6320*/  CS2R R56, SRZ ;  /* 0x0000000000387805 */ /* 0x000fe4000001ff00 */
[----:B------:R-:W-:Y:S02]  /*6330*/  CS2R R66, SRZ ;  /* 0x0000000000427805 */ /* 0x000fe4000001ff00 */
[----:B------:R-:W-:Y:S02]  /*6340*/  CS2R R64, SRZ ;  /* 0x0000000000407805 */ /* 0x000fe4000001ff00 */
[----:B------:R-:W-:Y:S02]  /*6350*/  CS2R R74, SRZ ;  /* 0x00000000004a7805 */ /* 0x000fe4000001ff00 */
[----:B------:R-:W-:Y:S02]  /*6360*/  CS2R R72, SRZ ;  /* 0x0000000000487805 */ /* 0x000fe4000001ff00 */
[----:B------:R-:W-:Y:S02]  /*6370*/  CS2R R82, SRZ ;  /* 0x0000000000527805 */ /* 0x000fe4000001ff00 */
[----:B------:R-:W-:Y:S01]  /*6380*/  CS2R R80, SRZ ;  /* 0x0000000000507805 */ /* 0x000fe2000001ff00 */
[----:B------:R-:W-:Y:S06]  /*6390*/  @P1 BRA `(.L_x_108) ;  /* 0x00000000000c1947 */ /* 0x000fec0003800000 */
[----:B------:R-:W-:Y:S04]  /*63a0*/  SHF.L.U32 R3, R71, 0x1f, RZ ;  /* 0x0000001f47037819 */ /* 0x000fe800000006ff */
[----:B------:R-:W1:Y:S02]  /*63b0*/  SYNCS.PHASECHK.TRANS64.TRYWAIT P1, [R0+URZ+0x50], R3 ;  /* 0x00005003000075a7 */ /* 0x000e6400080211ff */
[----:B-1----:R-:W-:Y:S05]  /*63c0*/  @!P1 BRA `(.L_x_109) ;  /* 0x0000002400ac9947 */ /* 0x002fea0003800000 */
.L_x_108:
[----:B------:R-:W-:Y:S05]  /*63d0*/  BSYNC B0 ;  /* 0x0000000000007941 */ /* 0x000fea0003800000 */
.L_x_107:
[----:B------:R-:W-:Y:S01]  /*63e0*/  ISETP.NE.AND P1, PT, R76, RZ, PT ;  /* 0x000000ff4c00720c */ /* 0x000fe20003f25270 */
[----:B------:R-:W-:Y:S04]  /*63f0*/  UIADD3 UR5, UPT, UPT, UR56, 0x1, URZ ;  /* 0x0000000138057890 */ /* 0x000fe8000fffe0ff */
[----:B------:R-:W-:Y:S04]  /*6400*/  UISETP.NE.AND UP0, UPT, UR5, 0x3, UPT ;  /* 0x000000030500788c */ /* 0x000fe8000bf05270 */
[----:B------:R-:W-:Y:S02]  /*6410*/  USEL UR4, URZ, 0x1, UP0 ;  /* 0x00000001ff047887 */ /* 0x000fe40008000000 */
[----:B------:R-:W-:Y:S02]  /*6420*/  USEL UR5, UR5, URZ, UP0 ;  /* 0x000000ff05057287 */ /* 0x000fe40008000000 */
[----:B------:R3:W1:Y:S02]  /*6430*/  @P1 LDS.128 R56, [R63] ;  /* 0x000000003f381984 */ /* 0x0006640000000c00 */
[----:B------:R-:W-:Y:S02]  /*6440*/  LOP3.LUT R71, R71, UR4, RZ, 0x3c, !PT ;  /* 0x0000000447477c12 */ /* 0x000fe4000f8e3cff */
[----:B------:R3:W1:Y:S01]  /*6450*/  @P1 LDS.128 R64, [R62+0x10] ;  /* 0x000010003e401984 */ /* 0x0006620000000c00 */
[----:B------:R-:W-:Y:S03]  /*6460*/  IMAD.U32 R69, RZ, RZ, UR5 ;  /* 0x00000005ff457e24 */ /* 0x000fe6000f8e00ff */
[----:B------:R3:W1:Y:S04]  /*6470*/  @P1 LDS.128 R72, [R61+0x20] ;  /* 0x000020003d481984 */ /* 0x0006680000000c00 */
[----:B------:R3:W1:Y:S02]  /*6480*/  @P1 LDS.128 R80, [R60+0x10] ;  /* 0x000010003c501984 */ /* 0x0006640000000c00 */
.L_x_106:
[----:B------:R-:W-:Y:S05]  /*6490*/  BSYNC B1 ;  /* 0x0000000000017941 */ /* 0x000fea0003800000 */
.L_x_105:
[----:B-1----:R-:W-:Y:S04]  /*64a0*/  SHF.R.U32.HI R0, RZ, 0x15, R48 ;  /* 0x00000015ff007819 */ /* 0x002fe80000011630 */
[----:B------:R-:W-:Y:S01]  /*64b0*/  LOP3.LUT P1, RZ, R0, 0x3, R96, 0x48, !PT ;  /* 0x0000000300ff7812 */ /* 0x000fe20007824860 */
[----:B------:R-:W-:Y:S01]  /*64c0*/  @!UPT UIADD3 URZ, UPT, UPT, URZ, URZ, URZ ;  /* 0x000000fffffff290 */ /* 0x000fe2000fffe0ff */
[----:B----4-:R-:W-:Y:S11]  /*64d0*/  @P0 BRA `(.L_x_110) ;  /* 0x0000000000080947 */ /* 0x010ff60003800000 */
[----:B------:R-:W1:Y:S02]  /*64e0*/  SYNCS.PHASECHK.TRANS64.TRYWAIT P0, [R106+URZ+0xb0], R2 ;  /* 0x0000b0026a0075a7 */ /* 0x000e6400080011ff */
[----:B-1----:R-:W-:Y:S05]  /*64f0*/  @!P0 BRA `(.L_x_111) ;  /* 0x0000002400748947 */ /* 0x002fea0003800000 */
.L_x_110:
[----:B------:R-:W-:Y:S05]  /*6500*/  @!P1 BRA `(.L_x_112) ;  /* 0x0000000000409947 */ /* 0x000fea0003800000 */
[----:B------:R-:W4:Y:S01]  /*6510*/  LDCU.64 UR8, c[0x4][0x70] ;  /* 0x01000e00ff0877ac */ /* 0x000f220008000a00 */
[----:B------:R-:W-:Y:S01]  /*6520*/  MOV R3, 0x0 ;  /* 0x0000000000037802 */ /* 0x000fe20000000f00 */
[----:B------:R-:W-:Y:S02]  /*6530*/  HFMA2 R12, -RZ, RZ, 0, 5.9604644775390625e-08 ;  /* 0x00000001ff0c7431 */ /* 0x000fe400000001ff */
[----:B------:R-:W-:Y:S02]  /*6540*/  IMAD.MOV.U32 R8, RZ, RZ, 0x192 ;  /* 0x00000192ff087424 */ /* 0x000fe400078e00ff */
[----:B------:R-:W-:Y:S01]  /*6550*/  IMAD.MOV.U32 R13, RZ, RZ, RZ ;  /* 0x000000ffff0d7224 */ /* 0x000fe200078e00ff */
[----:B------:R-:W5:Y:S01]  /*6560*/  LDCU.64 UR6, c[0x4][0x78] ;  /* 0x01000f00ff0677ac */ /* 0x000f620008000a00 */
[----:B-1----:R-:W1:Y:S01]  /*6570*/  LDC.64 R2, c[0x4][R3] ;  /* 0x0100000003027b82 */ /* 0x002e620000000a00 */
[----:B------:R-:W2:Y:S01]  /*6580*/  LDCU.64 UR4, c[0x4][0x10] ;  /* 0x01000200ff0477ac */ /* 0x000ea20008000a00 */
[----:B----4-:R-:W-:Y:S01]  /*6590*/  MOV R5, UR9 ;  /* 0x0000000900057c02 */ /* 0x010fe20008000f00 */
[----:B------:R-:W-:Y:S01]  /*65a0*/  IMAD.U32 R4, RZ, RZ, UR8 ;  /* 0x00000008ff047e24 */ /* 0x000fe2000f8e00ff */
[----:B-----5:R-:W-:Y:S01]  /*65b0*/  MOV R7, UR7 ;  /* 0x0000000700077c02 */ /* 0x020fe20008000f00 */
[----:B------:R-:W-:Y:S01]  /*65c0*/  IMAD.U32 R6, RZ, RZ, UR6 ;  /* 0x00000006ff067e24 */ /* 0x000fe2000f8e00ff */
[----:B--2---:R-:W-:Y:S01]  /*65d0*/  MOV R11, UR5 ;  /* 0x00000005000b7c02 */ /* 0x004fe20008000f00 */
[----:B------:R-:W-:Y:S02]  /*65e0*/  IMAD.U32 R10, RZ, RZ, UR4 ;  /* 0x00000004ff0a7e24 */ /* 0x000fe4000f8e00ff */
[----:B------:R-:W-:Y:S07]  /*65f0*/  LEPC R20, `(.L_x_112) ;  /* 0x000000001014794e */ /* 0x000fee0000000000 */
[----:B-1-3--:R-:W-:Y:S05]  /*6600*/  CALL.ABS.NOINC R2 ;  /* 0x0000000002007343 */ /* 0x00afea0003c00000 */
.L_x_112:
[----:B------:R-:W-:Y:S01]  /*6610*/  SHF.L.U32 R50, R56, 0x10, RZ ;  /* 0x0000001038327819 */ /* 0x000fe200000006ff */
[----:B------:R-:W-:Y:S05]  /*6620*/  WARPSYNC.ALL ;  /* 0x0000000000007948 */ /* 0x000fea0003800000 */
[----:B------:R-:W-:Y:S01]  /*6630*/  R2UR UR4, R48 ;  /* 0x00000000300472ca */ /* 0x000fe200000e0000 */
[----:B------:R-:W-:Y:S01]  /*6640*/  BSSY.RECONVERGENT B0, `(.L_x_113) ;  /* 0x0000085000007945 */ /* 0x000fe20003800200 */
[----:B------:R-:W-:Y:S02]  /*6650*/  LOP3.LUT R51, R56, 0xffff0000, RZ, 0xc0, !PT ;  /* 0xffff000038337812 */ /* 0x000fe400078ec0ff */
[----:B------:R-:W-:Y:S02]  /*6660*/  SHF.L.U32 R52, R57, 0x10, RZ ;  /* 0x0000001039347819 */ /* 0x000fe400000006ff */
[----:B------:R-:W-:Y:S07]  /*6670*/  ISETP.NE.AND P0, PT, R104, RZ, PT ;  /* 0x000000ff6800720c */ /* 0x000fee0003f05270 */
[----:B------:R-:W2:Y:S02]  /*6680*/  LDTM.x32 R4, tmem[UR4] ;  /* 0x00000004000479ee */ /* 0x000ea400082c0000 */
[C---:B--2---:R-:W-:Y:S01]  /*6690*/  FMUL R0, R47.reuse, R4 ;  /* 0x000000042f007220 */ /* 0x044fe20000400000 */
[C---:B-1----:R-:W-:Y:S01]  /*66a0*/  FMUL R2, R47.reuse, R5 ;  /* 0x000000052f027220 */ /* 0x042fe20000400000 */
[C---:B------:R-:W-:Y:S01]  /*66b0*/  FMUL R4, R47.reuse, R8 ;  /* 0x000000082f047220 */ /* 0x040fe20000400000 */
[C---:B------:R-:W-:Y:S01]  /*66c0*/  FMUL R3, R47.reuse, R6 ;  /* 0x000000062f037220 */ /* 0x040fe20000400000 */
[C---:B------:R-:W-:Y:S01]  /*66d0*/  FMUL R5, R47.reuse, R9 ;  /* 0x000000092f057220 */ /* 0x040fe20000400000 */
[C---:B------:R-:W-:Y:S01]  /*66e0*/  FMUL R8, R47.reuse, R12 ;  /* 0x0000000c2f087220 */ /* 0x040fe20000400000 */
[C---:B------:R-:W-:Y:S01]  /*66f0*/  FMUL R6, R47.reuse, R10 ;  /* 0x0000000a2f067220 */ /* 0x040fe20000400000 */
[C---:B------:R-:W-:Y:S01]  /*6700*/  FMUL R9, R47.reuse, R13 ;  /* 0x0000000d2f097220 */ /* 0x040fe20000400000 */
[----:B------:R-:W-:Y:S01]  /*6710*/  FMUL R12, R47, R16 ;  /* 0x000000102f0c7220 */ /* 0x000fe20000400000 */
[----:B------:R-:W-:Y:S01]  /*6720*/  FFMA R0, R49, R50, R0 ;  /* 0x0000003231007223 */ /* 0x000fe20000000000 */
[C---:B------:R-:W-:Y:S01]  /*6730*/  FMUL R10, R47.reuse, R14 ;  /* 0x0000000e2f0a7220 */ /* 0x040fe20000400000 */
[C---:B------:R-:W-:Y:S01]  /*6740*/  FMUL R13, R47.reuse, R17 ;  /* 0x000000112f0d7220 */ /* 0x040fe20000400000 */
[----:B------:R-:W-:Y:S01]  /*6750*/  FMUL R16, R47, R20 ;  /* 0x000000142f107220 */ /* 0x000fe20000400000 */
[----:B------:R-:W-:Y:S01]  /*6760*/  FFMA R2, R49, R51, R2 ;  /* 0x0000003331027223 */ /* 0x000fe20000000002 */
[C---:B------:R-:W-:Y:S01]  /*6770*/  FMUL R14, R47.reuse, R18 ;  /* 0x000000122f0e7220 */ /* 0x040fe20000400000 */
[C---:B------:R-:W-:Y:S01]  /*6780*/  FMUL R17, R47.reuse, R21 ;  /* 0x000000152f117220 */ /* 0x040fe20000400000 */
[C---:B------:R-:W-:Y:S01]  /*6790*/  FMUL R20, R47.reuse, R24 ;  /* 0x000000182f147220 */ /* 0x040fe20000400000 */
[C---:B------:R-:W-:Y:S01]  /*67a0*/  FMUL R18, R47.reuse, R22 ;  /* 0x000000162f127220 */ /* 0x040fe20000400000 */
[C---:B------:R-:W-:Y:S01]  /*67b0*/  FMUL R21, R47.reuse, R25 ;  /* 0x000000192f157220 */ /* 0x040fe20000400000 */
[C---:B------:R-:W-:Y:S01]  /*67c0*/  FMUL R24, R47.reuse, R28 ;  /* 0x0000001c2f187220 */ /* 0x040fe20000400000 */
[C---:B------:R-:W-:Y:S01]  /*67d0*/  FMUL R22, R47.reuse, R26 ;  /* 0x0000001a2f167220 */ /* 0x040fe20000400000 */
[C---:B------:R-:W-:Y:S01]  /*67e0*/  FMUL R25, R47.reuse, R29 ;  /* 0x0000001d2f197220 */ /* 0x040fe20000400000 */
[----:B------:R-:W-:Y:S01]  /*67f0*/  FMUL R28, R47, R32 ;  /* 0x000000202f1c7220 */ /* 0x000fe20000400000 */
[----:B------:R-:W-:Y:S01]  /*6800*/  LOP3.LUT R32, R57, 0xffff0000, RZ, 0xc0, !PT ;  /* 0xffff000039207812 */ /* 0x000fe200078ec0ff */
[C---:B------:R-:W-:Y:S01]  /*6810*/  FMUL R26, R47.reuse, R30 ;  /* 0x0000001e2f1a7220 */ /* 0x040fe20000400000 */
[----:B------:R-:W-:Y:S01]  /*6820*/  FMUL R29, R47, R33 ;  /* 0x000000212f1d7220 */ /* 0x000fe20000400000 */
[----:B------:R-:W-:Y:S01]  /*6830*/  SHF.L.U32 R33, R58, 0x10, RZ ;  /* 0x000000103a217819 */ /* 0x000fe200000006ff */
[----:B------:R-:W-:Y:S01]  /*6840*/  FFMA R3, R49, R52, R3 ;  /* 0x0000003431037223 */ /* 0x000fe20000000003 */
[----:B------:R-:W-:Y:S01]  /*6850*/  F2FP.BF16.F32.PACK_AB R52, R2, R0 ;  /* 0x000000000234723e */ /* 0x000fe200000010ff */
[----:B------:R-:W-:Y:S01]  /*6860*/  FMUL R7, R47, R7 ;  /* 0x000000072f077220 */ /* 0x000fe20000400000 */
[----:B------:R-:W-:Y:S01]  /*6870*/  SHF.L.U32 R0, R59, 0x10, RZ ;  /* 0x000000103b007819 */ /* 0x000fe200000006ff */
[----:B------:R-:W-:Y:S01]  /*6880*/  FMUL R30, R47, R34 ;  /* 0x000000222f1e7220 */ /* 0x000fe20000400000 */
[----:B------:R-:W-:Y:S01]  /*6890*/  LOP3.LUT R34, R58, 0xffff0000, RZ, 0xc0, !PT ;  /* 0xffff00003a227812 */ /* 0x000fe200078ec0ff */
[----:B------:R-:W-:Y:S01]  /*68a0*/  FFMA R7, R49, R32, R7 ;  /* 0x0000002031077223 */ /* 0x000fe20000000007 */
[----:B------:R-:W-:Y:S01]  /*68b0*/  LOP3.LUT R2, R59, 0xffff0000, RZ, 0xc0, !PT ;  /* 0xffff00003b027812 */ /* 0x000fe200078ec0ff */
[----:B------:R-:W-:Y:S01]  /*68c0*/  FFMA R4, R49, R33, R4 ;  /* 0x0000002131047223 */ /* 0x000fe20000000004 */
[----:B------:R-:W-:Y:S01]  /*68d0*/  FMUL R11, R47, R11 ;  /* 0x0000000b2f0b7220 */ /* 0x000fe20000400000 */
[----:B------:R-:W-:Y:S01]  /*68e0*/  FFMA R5, R49, R34, R5 ;  /* 0x0000002231057223 */ /* 0x000fe20000000005 */
[----:B------:R-:W-:Y:S01]  /*68f0*/  F2FP.BF16.F32.PACK_AB R53, R7, R3 ;  /* 0x000000030735723e */ /* 0x000fe200000010ff */
[C---:B------:R-:W-:Y:S01]  /*6900*/  FFMA R6, R49.reuse, R0, R6 ;  /* 0x0000000031067223 */ /* 0x040fe20000000006 */
[C---:B------:R-:W-:Y:S01]  /*6910*/  SHF.L.U32 R0, R64.reuse, 0x10, RZ ;  /* 0x0000001040007819 */ /* 0x040fe200000006ff */
[----:B------:R-:W-:Y:S01]  /*6920*/  FFMA R11, R49, R2, R11 ;  /* 0x00000002310b7223 */ /* 0x000fe2000000000b */
[----:B------:R-:W-:Y:S01]  /*6930*/  LOP3.LUT R2, R64, 0xffff0000, RZ, 0xc0, !PT ;  /* 0xffff000040027812 */ /* 0x000fe200078ec0ff */
[----:B------:R-:W-:Y:S01]  /*6940*/  FMUL R15, R47, R15 ;  /* 0x0000000f2f0f7220 */ /* 0x000fe20000400000 */
[----:B------:R-:W-:Y:S01]  /*6950*/  SHF.L.U32 R3, R65, 0x10, RZ ;  /* 0x0000001041037819 */ /* 0x000fe200000006ff */
[----:B------:R-:W-:Y:S01]  /*6960*/  FFMA R8, R49, R0, R8 ;  /* 0x0000000031087223 */ /* 0x000fe20000000008 */
[----:B------:R-:W-:Y:S01]  /*6970*/  LOP3.LUT R0, R65, 0xffff0000, RZ, 0xc0, !PT ;  /* 0xffff000041007812 */ /* 0x000fe200078ec0ff */
[C---:B------:R-:W-:Y:S01]  /*6980*/  FFMA R9, R49.reuse, R2, R9 ;  /* 0x0000000231097223 */ /* 0x040fe20000000009 */
[C---:B------:R-:W-:Y:S01]  /*6990*/  SHF.L.U32 R2, R66.reuse, 0x10, RZ ;  /* 0x0000001042027819 */ /* 0x040fe200000006ff */
[----:B------:R-:W-:Y:S01]  /*69a0*/  FFMA R10, R49, R3, R10 ;  /* 0x00000003310a7223 */ /* 0x000fe2000000000a */
[----:B------:R-:W-:Y:S01]  /*69b0*/  SHF.L.U32 R3, R67, 0x10, RZ ;  /* 0x0000001043037819 */ /* 0x000fe200000006ff */
[C---:B------:R-:W-:Y:S01]  /*69c0*/  FFMA R15, R49.reuse, R0, R15 ;  /* 0x00000000310f7223 */ /* 0x040fe2000000000f */
[----:B------:R-:W-:Y:S01]  /*69d0*/  LOP3.LUT R0, R66, 0xffff0000, RZ, 0xc0, !PT ;  /* 0xffff000042007812 */ /* 0x000fe200078ec0ff */
[----:B------:R-:W-:Y:S01]  /*69e0*/  FFMA R12, R49, R2, R12 ;  /* 0x00000002310c7223 */ /* 0x000fe2000000000c */
[C---:B------:R-:W-:Y:S01]  /*69f0*/  SHF.L.U32 R2, R72.reuse, 0x10, RZ ;  /* 0x0000001048027819 */ /* 0x040fe200000006ff */
[----:B------:R-:W-:Y:S01]  /*6a00*/  FMUL R19, R47, R19 ;  /* 0x000000132f137220 */ /* 0x000fe20000400000 */
[----:B------:R-:W-:Y:S01]  /*6a10*/  F2FP.BF16.F32.PACK_AB R54, R5, R4 ;  /* 0x000000040536723e */ /* 0x000fe200000010ff */
[----:B------:R-:W-:Y:S01]  /*6a20*/  FFMA R13, R49, R0, R13 ;  /* 0x00000000310d7223 */ /* 0x000fe2000000000d */
[----:B------:R-:W-:Y:S01]  /*6a30*/  LOP3.LUT R0, R67, 0xffff0000, RZ, 0xc0, !PT ;  /* 0xffff000043007812 */ /* 0x000fe200078ec0ff */
[----:B------:R-:W-:Y:S01]  /*6a40*/  FFMA R14, R49, R3, R14 ;  /* 0x00000003310e7223 */ /* 0x000fe2000000000e */
[----:B------:R-:W-:Y:S01]  /*6a50*/  LOP3.LUT R3, R72, 0xffff0000, RZ, 0xc0, !PT ;  /* 0xffff000048037812 */ /* 0x000fe200078ec0ff */
[----:B------:R-:W-:Y:S01]  /*6a60*/  FMUL R23, R47, R23 ;  /* 0x000000172f177220 */ /* 0x000fe20000400000 */
[----:B------:R-:W-:Y:S01]  /*6a70*/  F2FP.BF16.F32.PACK_AB R55, R11, R6 ;  /* 0x000000060b37723e */ /* 0x000fe200000010ff */
[----:B------:R-:W-:Y:S01]  /*6a80*/  FFMA R19, R49, R0, R19 ;  /* 0x0000000031137223 */ /* 0x000fe20000000013 */
[----:B------:R-:W-:Y:S01]  /*6a90*/  SHF.L.U32 R0, R73, 0x10, RZ ;  /* 0x0000001049007819 */ /* 0x000fe200000006ff */
[----:B------:R-:W-:Y:S01]  /*6aa0*/  FFMA R16, R49, R2, R16 ;  /* 0x0000000231107223 */ /* 0x000fe20000000010 */
[----:B------:R-:W-:Y:S01]  /*6ab0*/  LOP3.LUT R2, R73, 0xffff0000, RZ, 0xc0, !PT ;  /* 0xffff000049027812 */ /* 0x000fe200078ec0ff */
[----:B------:R-:W-:Y:S01]  /*6ac0*/  FFMA R17, R49, R3, R17 ;  /* 0x0000000331117223 */ /* 0x000fe20000000011 */
[----:B------:R-:W-:Y:S01]  /*6ad0*/  SHF.L.U32 R3, R75, 0x10, RZ ;  /* 0x000000104b037819 */ /* 0x000fe200000006ff */
[----:B------:R-:W-:Y:S01]  /*6ae0*/  FFMA R18, R49, R0, R18 ;  /* 0x0000000031127223 */ /* 0x000fe20000000012 */
[C---:B------:R-:W-:Y:S01]  /*6af0*/  SHF.L.U32 R0, R74.reuse, 0x10, RZ ;  /* 0x000000104a007819 */ /* 0x040fe200000006ff */
[----:B------:R1:W-:Y:S01]  /*6b00*/  STS.128 [R63], R52 ;  /* 0x000000343f007388 */ /* 0x0003e20000000c00 */
[----:B------:R-:W-:Y:S01]  /*6b10*/  F2FP.BF16.F32.PACK_AB R8, R9, R8 ;  /* 0x000000080908723e */ /* 0x000fe200000010ff */
[C---:B------:R-:W-:Y:S01]  /*6b20*/  FFMA R23, R49.reuse, R2, R23 ;  /* 0x0000000231177223 */ /* 0x040fe20000000017 */
[----:B------:R-:W-:Y:S01]  /*6b30*/  LOP3.LUT R2, R74, 0xffff0000, RZ, 0xc0, !PT ;  /* 0xffff00004a027812 */ /* 0x000fe200078ec0ff */
[----:B------:R-:W-:Y:S01]  /*6b40*/  FFMA R20, R49, R0, R20 ;  /* 0x0000000031147223 */ /* 0x000fe20000000014 */
[----:B------:R-:W-:Y:S01]  /*6b50*/  LOP3.LUT R0, R75, 0xffff0000, RZ, 0xc0, !PT ;  /* 0xffff00004b007812 */ /* 0x000fe200078ec0ff */
[----:B------:R-:W-:Y:S01]  /*6b60*/  FMUL R27, R47, R27 ;  /* 0x0000001b2f1b7220 */ /* 0x000fe20000400000 */
[----:B------:R-:W-:Y:S01]  /*6b70*/  F2FP.BF16.F32.PACK_AB R9, R15, R10 ;  /* 0x0000000a0f09723e */ /* 0x000fe200000010ff */
[C---:B------:R-:W-:Y:S01]  /*6b80*/  FFMA R21, R49.reuse, R2, R21 ;  /* 0x0000000231157223 */ /* 0x040fe20000000015 */
[C---:B------:R-:W-:Y:S01]  /*6b90*/  FFMA R22, R49.reuse, R3, R22 ;  /* 0x0000000331167223 */ /* 0x040fe20000000016 */
[----:B------:R-:W-:Y:S01]  /*6ba0*/  FFMA R27, R49, R0, R27 ;  /* 0x00000000311b7223 */ /* 0x000fe2000000001b */
[C---:B------:R-:W-:Y:S01]  /*6bb0*/  SHF.L.U32 R2, R80.reuse, 0x10, RZ ;  /* 0x0000001050027819 */ /* 0x040fe200000006ff */
[C---:B------:R-:W-:Y:S01]  /*6bc0*/  FMUL R31, R47.reuse, R31 ;  /* 0x0000001f2f1f7220 */ /* 0x040fe20000400000 */
[----:B------:R-:W-:Y:S01]  /*6bd0*/  LOP3.LUT R0, R80, 0xffff0000, RZ, 0xc0, !PT ;  /* 0xffff000050007812 */ /* 0x000fe200078ec0ff */
[----:B------:R-:W-:Y:S01]  /*6be0*/  FMUL R35, R47, R35 ;  /* 0x000000232f237220 */ /* 0x000fe20000400000 */
[----:B------:R-:W-:Y:S01]  /*6bf0*/  SHF.L.U32 R3, R81, 0x10, RZ ;  /* 0x0000001051037819 */ /* 0x000fe200000006ff */
[----:B------:R-:W-:Y:S01]  /*6c00*/  FFMA R24, R49, R2, R24 ;  /* 0x0000000231187223 */ /* 0x000fe20000000018 */
[----:B------:R-:W-:Y:S01]  /*6c10*/  F2FP.BF16.F32.PACK_AB R10, R13, R12 ;  /* 0x0000000c0d0a723e */ /* 0x000fe200000010ff */
[----:B------:R-:W-:Y:S01]  /*6c20*/  FFMA R25, R49, R0, R25 ;  /* 0x0000000031197223 */ /* 0x000fe20000000019 */
[----:B------:R-:W-:Y:S01]  /*6c30*/  F2FP.BF16.F32.PACK_AB R11, R19, R14 ;  /* 0x0000000e130b723e */ /* 0x000fe200000010ff */
[----:B------:R-:W-:Y:S01]  /*6c40*/  FFMA R26, R49, R3, R26 ;  /* 0x00000003311a7223 */ /* 0x000fe2000000001a */
[----:B------:R-:W-:Y:S02]  /*6c50*/  LOP3.LUT R0, R81, 0xffff0000, RZ, 0xc0, !PT ;  /* 0xffff000051007812 */ /* 0x000fe400078ec0ff */
[C---:B------:R-:W-:Y:S01]  /*6c60*/  SHF.L.U32 R2, R82.reuse, 0x10, RZ ;  /* 0x0000001052027819 */ /* 0x040fe200000006ff */
[----:B------:R1:W-:Y:S01]  /*6c70*/  STS.128 [R62+0x10], R8 ;  /* 0x000010083e007388 */ /* 0x0003e20000000c00 */
[----:B------:R-:W-:Y:S01]  /*6c80*/  LOP3.LUT R3, R82, 0xffff0000, RZ, 0xc0, !PT ;  /* 0xffff000052037812 */ /* 0x000fe200078ec0ff */
[----:B------:R-:W-:Y:S01]  /*6c90*/  FFMA R31, R49, R0, R31 ;  /* 0x00000000311f7223 */ /* 0x000fe2000000001f */
[----:B------:R-:W-:Y:S01]  /*6ca0*/  SHF.L.U32 R4, R83, 0x10, RZ ;  /* 0x0000001053047819 */ /* 0x000fe200000006ff */
[----:B------:R-:W-:Y:S01]  /*6cb0*/  FFMA R28, R49, R2, R28 ;  /* 0x00000002311c7223 */ /* 0x000fe2000000001c */
[----:B------:R-:W-:Y:S01]  /*6cc0*/  F2FP.BF16.F32.PACK_AB R16, R17, R16 ;  /* 0x000000101110723e */ /* 0x000fe200000010ff */
[----:B------:R-:W-:Y:S01]  /*6cd0*/  FFMA R29, R49, R3, R29 ;  /* 0x00000003311d7223 */ /* 0x000fe2000000001d */
[----:B------:R-:W-:Y:S01]  /*6ce0*/  LOP3.LUT R5, R83, 0xffff0000, RZ, 0xc0, !PT ;  /* 0xffff000053057812 */ /* 0x000fe200078ec0ff */
[----:B------:R-:W-:Y:S01]  /*6cf0*/  FFMA R30, R49, R4, R30 ;  /* 0x00000004311e7223 */ /* 0x000fe2000000001e */
[----:B------:R-:W-:Y:S02]  /*6d00*/  F2FP.BF16.F32.PACK_AB R17, R23, R18 ;  /* 0x000000121711723e */ /* 0x000fe400000010ff */
[----:B------:R-:W-:Y:S01]  /*6d10*/  F2FP.BF16.F32.PACK_AB R18, R21, R20 ;  /* 0x000000141512723e */ /* 0x000fe200000010ff */
[----:B------:R-:W-:Y:S01]  /*6d20*/  FFMA R35, R49, R5, R35 ;  /* 0x0000000531237223 */ /* 0x000fe20000000023 */
[----:B------:R-:W-:Y:S02]  /*6d30*/  F2FP.BF16.F32.PACK_AB R19, R27, R22 ;  /* 0x000000161b13723e */ /* 0x000fe400000010ff */
[----:B------:R-:W-:Y:S02]  /*6d40*/  F2FP.BF16.F32.PACK_AB R24, R25, R24 ;  /* 0x000000181918723e */ /* 0x000fe400000010ff */
[----:B------:R-:W-:Y:S01]  /*6d50*/  F2FP.BF16.F32.PACK_AB R25, R31, R26 ;  /* 0x0000001a1f19723e */ /* 0x000fe200000010ff */
[----:B------:R1:W-:Y:S01]  /*6d60*/  STS.128 [R61+0x20], R16 ;  /* 0x000020103d007388 */ /* 0x0003e20000000c00 */
[----:B------:R-:W-:Y:S02]  /*6d70*/  F2FP.BF16.F32.PACK_AB R26, R29, R28 ;  /* 0x0000001c1d1a723e */ /* 0x000fe400000010ff */
[----:B------:R-:W-:Y:S05]  /*6d80*/  F2FP.BF16.F32.PACK_AB R27, R35, R30 ;  /* 0x0000001e231b723e */ /* 0x000fea00000010ff */
[----:B------:R1:W-:Y:S01]  /*6d90*/  STS.128 [R60+0x10], R24 ;  /* 0x000010183c007388 */ /* 0x0003e20000000c00 */
[----:B------:R-:W-:Y:S01]  /*6da0*/  @!PT LDS RZ, [RZ] ;  /* 0x00000000fffff984 */ /* 0x000fe20000000800 */
[----:B------:R-:W-:Y:S01]  /*6db0*/  @!PT LDS RZ, [RZ] ;  /* 0x00000000fffff984 */ /* 0x000fe20000000800 */
[----:B------:R-:W-:Y:S01]  /*6dc0*/  @!PT LDS RZ, [RZ] ;  /* 0x00000000fffff984 */ /* 0x000fe20000000800 */
[----:B------:R-:W-:Y:S01]  /*6dd0*/  @!PT LDS RZ, [RZ] ;  /* 0x00000000fffff984 */ /* 0x000fe20000000800 */
[----:B------:R2:W-:Y:S07]  /*6de0*/  MEMBAR.ALL.CTA ;  /* 0x0000000000007992 */ /* 0x0005ee0000008000 */
[----:B--2---:R-:W2:Y:S02]  /*6df0*/  FENCE.VIEW.ASYNC.S ;  /* 0x00000000000073c6 */ /* 0x004ea40000000000 */
[----:B--2---:R-:W-:Y:S06]  /*6e00*/  BAR.SYNC.DEFER_BLOCKING 0x1, 0x80 ;  /* 0x0042000000007b1d */ /* 0x004fec0000010000 */
[----:B------:R-:W-:Y:S05]  /*6e10*/  @P0 BRA `(.L_x_114) ;  /* 0x00000000001c0947 */ /* 0x000fea0003800000 */
[----:B------:R-:W-:Y:S01]  /*6e20*/  R2UR UR4, R68 ;  /* 0x00000000440472ca */ /* 0x000fe200000e0000 */
[----:B------:R-:W-:Y:S01]  /*6e30*/  UIADD3 UR6, UP0, UPT, UR54, 0x680, URZ ;  /* 0x0000068036067890 */ /* 0x000fe2000ff1e0ff */
[----:B------:R-:W-:Y:S03]  /*6e40*/  UMOV UR43, UR36 ;  /* 0x00000024002b7c82 */ /* 0x000fe60008000000 */
[----:B------:R-:W-:Y:S08]  /*6e50*/  UIADD3.X UR7, UPT, UPT, URZ, UR55, URZ, UP0, !UPT ;  /* 0x00000037ff077290 */ /* 0x000ff000087fe4ff */
[----:B------:R-:W-:Y:S09]  /*6e60*/  UIADD3 UR40, UPT, UPT, UR48, 0x200, UR4 ;  /* 0x0000020030287890 */ /* 0x000ff2000fffe004 */
[----:B------:R2:W-:Y:S02]  /*6e70*/  UTMASTG.3D [UR40], [UR6] ;  /* 0x00000028060073b5 */ /* 0x0005e40008010000 */
[----:B--2---:R0:W-:Y:S02]  /*6e80*/  UTMACMDFLUSH ;  /* 0x00000000000079b7 */ /* 0x0041e40000000000 */
.L_x_114:
[----:B------:R-:W-:Y:S05]  /*6e90*/  BSYNC.RECONVERGENT B0 ;  /* 0x0000000000007941 */ /* 0x000fea0003800200 */
.L_x_113:
[----:B------:R-:W-:Y:S01]  /*6ea0*/  UIADD3 UR40, UPT, UPT, UR56, 0x1, URZ ;  /* 0x0000000138287890 */ /* 0x000fe2000fffe0ff */
[----:B------:R-:W-:Y:S03]  /*6eb0*/  BSSY.RECONVERGENT B0, `(.L_x_115) ;  /* 0x0000005000007945 */ /* 0x000fe60003800200 */
[----:B------:R-:W-:Y:S04]  /*6ec0*/  UISETP.NE.AND UP0, UPT, UR40, 0x3, UPT ;  /* 0x000000032800788c */ /* 0x000fe8000bf05270 */
[----:B------:R-:W-:Y:S01]  /*6ed0*/  USEL UR43, UR40, URZ, UP0 ;  /* 0x000000ff282b7287 */ /* 0x000fe20008000000 */
[----:B------:R-:W-:Y:S11]  /*6ee0*/  @P0 BRA `(.L_x_116) ;  /* 0x0000000000040947 */ /* 0x000ff60003800000 */
[----:B------:R-:W-:Y:S04]  /*6ef0*/  DEPBAR.LE SB0, 0x1 ;  /* 0x000080400000791a */ /* 0x000fe80000000000 */
.L_x_116:
[----:B------:R-:W-:Y:S05]  /*6f00*/  BSYNC.RECONVERGENT B0 ;  /* 0x0000000000007941 */ /* 0x000fea0003800200 */
.L_x_115:
[----:B------:R-:W-:Y:S01]  /*6f10*/  BAR.SYNC.DEFER_BLOCKING 0x1, 0x80 ;  /* 0x0042000000007b1d */ /* 0x000fe20000010000 */
[----:B------:R-:W-:Y:S01]  /*6f20*/  ISETP.NE.AND P1, PT, R109, RZ, PT ;  /* 0x000000ff6d00720c */ /* 0x000fe20003f25270 */
[----:B------:R-:W-:Y:S01]  /*6f30*/  UISETP.NE.AND UP0, UPT, UR50, URZ, UPT ;  /* 0x000000ff3200728c */ /* 0x000fe2000bf05270 */
[----:B------:R-:W-:Y:S11]  /*6f40*/  LEA R2, R69, UR48, 0x3 ;  /* 0x0000003045027c11 */ /* 0x000ff6000f8e18ff */
[----:B------:R-:W-:Y:S01]  /*6f50*/  @P1 SHF.L.U32 R3, R71, 0x1f, RZ ;  /* 0x0000001f47031819 */ /* 0x000fe200000006ff */
[----:B------:R-:W-:Y:S06]  /*6f60*/  BRA.U !UP0, `(.L_x_117) ;  /* 0x0000000108247547 */ /* 0x000fec000b800000 */
[----:B------:R-:W-:Y:S01]  /*6f70*/  IMAD.U32 R4, RZ, RZ, UR49 ;  /* 0x00000031ff047e24 */ /* 0x000fe2000f8e00ff */
[----:B------:R-:W-:Y:S01]  /*6f80*/  MOV R0, UR37 ;  /* 0x0000002500007c02 */ /* 0x000fe20008000f00 */
[----:B------:R-:W-:Y:S03]  /*6f90*/  UIADD3 UR49, UPT, UPT, UR49, 0x1, URZ ;  /* 0x0000000131317890 */ /* 0x000fe6000fffe0ff */
[----:B------:R-:W-:Y:S01]  /*6fa0*/  @P1 LEA R4, R4, UR48, 0x3 ;  /* 0x0000003004041c11 */ /* 0x000fe2000f8e18ff */
[----:B------:R-:W-:Y:S04]  /*6fb0*/  UISETP.NE.AND UP0, UPT, UR49, 0x3, UPT ;  /* 0x000000033100788c */ /* 0x000fe8000bf05270 */
[----:B------:R-:W-:Y:S01]  /*6fc0*/  @P1 VIADD R4, R4, 0x68 ;  /* 0x0000006804041836 */ /* 0x000fe20000000000 */
[----:B------:R-:W-:Y:S04]  /*6fd0*/  USEL UR49, UR49, URZ, UP0 ;  /* 0x000000ff31317287 */ /* 0x000fe80008000000 */
[----:B------:R-:W-:Y:S04]  /*6fe0*/  @P1 PRMT R0, R0, 0x654, R4 ;  /* 0x0000065400001816 */ /* 0x000fe80000000004 */
[----:B------:R2:W-:Y:S04]  /*6ff0*/  @P1 SYNCS.ARRIVE.TRANS64.RED.A1T0 RZ, [R0+URZ], RZ ;  /* 0x000000ff00ff19a7 */ /* 0x0005e800081004ff */
.L_x_117:
[----:B------:R-:W4:Y:S01]  /*7000*/  @P1 SYNCS.PHASECHK.TRANS64.TRYWAIT P0, [R2+URZ+0x50], R3 ;  /* 0x00005003020015a7 */ /* 0x000f2200080011ff */
[----:B------:R-:W-:Y:S01]  /*7010*/  BSSY B1, `(.L_x_118) ;  /* 0x0000015000017945 */ /* 0x000fe20003800000 */
[----:B----4-:R-:W-:Y:S03]  /*7020*/  @P1 SEL R70, RZ, 0x1, !P0 ;  /* 0x00000001ff461807 */ /* 0x010fe60004000000 */
[----:B------:R-:W-:Y:S05]  /*7030*/  @!P1 BRA `(.L_x_119) ;  /* 0x0000000000489947 */ /* 0x000fea0003800000 */
[----:B------:R-:W-:Y:S01]  /*7040*/  ISETP.NE.AND P1, PT, R76, RZ, PT ;  /* 0x000000ff4c00720c */ /* 0x000fe20003f25270 */
[----:B------:R-:W-:Y:S01]  /*7050*/  BSSY B0, `(.L_x_120) ;  /* 0x000000a000007945 */ /* 0x000fe20003800000 */
[----:B------:R-:W-:Y:S11]  /*7060*/  ISETP.NE.AND P0, PT, R70, RZ, PT ;  /* 0x000000ff4600720c */ /* 0x000ff60003f05270 */
[----:B------:R-:W-:Y:S04]  /*7070*/  @P1 IMAD R69, R69, 0x2000, R103 ;  /* 0x0000200045451824 */ /* 0x000fe800078e0267 */
[----:B------:R-:W-:Y:S01]  /*7080*/  @P1 IMAD.IADD R4, R111, 0x1, R69 ;  /* 0x000000016f041824 */ /* 0x000fe200078e0245 */
[----:B------:R-:W-:Y:S03]  /*7090*/  @P1 IADD3 R3, PT, PT, R110, R69, RZ ;  /* 0x000000456e031210 */ /* 0x000fe60007ffe0ff */
[----:B--2---:R-:W-:Y:S01]  /*70a0*/  @P1 IMAD.IADD R0, R102, 0x1, R4 ;  /* 0x0000000166001824 */ /* 0x004fe200078e0204 */
[----:B------:R-:W-:Y:S06]  /*70b0*/  @P0 BRA `(.L_x_121) ;  /* 0x00000000000c0947 */ /* 0x000fec0003800000 */
[----:B------:R-:W-:Y:S04]  /*70c0*/  SHF.L.U32 R71, R71, 0x1f, RZ ;  /* 0x0000001f47477819 */ /* 0x000fe800000006ff */
[----:B------:R-:W2:Y:S02]  /*70d0*/  SYNCS.PHASECHK.TRANS64.TRYWAIT P0, [R2+URZ+0x50], R71 ;  /* 0x00005047020075a7 */ /* 0x000ea400080011ff */
[----:B--2---:R-:W-:Y:S05]  /*70e0*/  @!P0 BRA `(.L_x_122) ;  /* 0x00000018008c8947 */ /* 0x004fea0003800000 */
.L_x_121:
[----:B------:R-:W-:Y:S05]  /*70f0*/  BSYNC B0 ;  /* 0x0000000000007941 */ /* 0x000fea0003800000 */
.L_x_120:
[----:B------:R-:W-:Y:S11]  /*7100*/  ISETP.NE.AND P0, PT, R76, RZ, PT ;  /* 0x000000ff4c00720c */ /* 0x000ff60003f05270 */
[----:B------:R-:W-:Y:S02]  /*7110*/  @!UPT UIADD3 URZ, UPT, UPT, URZ, URZ, URZ ;  /* 0x000000fffffff290 */ /* 0x000fe4000fffe0ff */
[----:B------:R4:W1:Y:S04]  /*7120*/  @P0 LDS.128 R56, [R69] ;  /* 0x0000000045380984 */ /* 0x0008680000000c00 */
[----:B------:R4:W1:Y:S04]  /*7130*/  @P0 LDS.128 R72, [R3+0x20] ;  /* 0x0000200003480984 */ /* 0x0008680000000c00 */
[----:B------:R4:W1:Y:S04]  /*7140*/  @P0 LDS.128 R64, [R4+0x10] ;  /* 0x0000100004400984 */ /* 0x0008680000000c00 */
[----:B------:R4:W1:Y:S02]  /*7150*/  @P0 LDS.128 R80, [R0+0x10] ;  /* 0x0000100000500984 */ /* 0x0008640000000c00 */
.L_x_119:
[----:B------:R-:W-:Y:S05]  /*7160*/  BSYNC B1 ;  /* 0x0000000000017941 */ /* 0x000fea0003800000 */
.L_x_118:
[----:B--2-4-:R-:W-:Y:S05]  /*7170*/  VIADD R0, R48, 0x20 ;  /* 0x0000002030007836 */ /* 0x014fea0000000000 */
[----:B------:R-:W-:Y:S04]  /*7180*/  SHF.R.U32.HI R0, RZ, 0x15, R0 ;  /* 0x00000015ff007819 */ /* 0x000fe80000011600 */
[----:B------:R-:W-:Y:S11]  /*7190*/  LOP3.LUT P0, RZ, R0, 0x3, R96, 0x48, !PT ;  /* 0x0000000300ff7812 */ /* 0x000ff60007804860 */
[----:B------:R-:W-:Y:S02]  /*71a0*/  @!UPT UIADD3 URZ, UPT, UPT, URZ, URZ, URZ ;  /* 0x000000fffffff290 */ /* 0x000fe4000fffe0ff */
[----:B------:R-:W-:Y:S05]  /*71b0*/  @!P0 BRA `(.L_x_123) ;  /* 0x0000000000408947 */ /* 0x000fea0003800000 */
[----:B------:R-:W2:Y:S01]  /*71c0*/  LDCU.64 UR8, c[0x4][0x70] ;  /* 0x01000e00ff0877ac */ /* 0x000ea20008000a00 */
[----:B------:R-:W-:Y:S01]  /*71d0*/  MOV R3, 0x0 ;  /* 0x0000000000037802 */ /* 0x000fe20000000f00 */
[----:B------:R-:W-:Y:S02]  /*71e0*/  HFMA2 R12, -RZ, RZ, 0, 5.9604644775390625e-08 ;  /* 0x00000001ff0c7431 */ /* 0x000fe400000001ff */
[----:B-1----:R-:W-:Y:S02]  /*71f0*/  IMAD.MOV.U32 R8, RZ, RZ, 0x192 ;  /* 0x00000192ff087424 */ /* 0x002fe400078e00ff */
[----:B------:R-:W-:Y:S01]  /*7200*/  IMAD.MOV.U32 R13, RZ, RZ, RZ ;  /* 0x000000ffff0d7224 */ /* 0x000fe200078e00ff */
[----:B------:R-:W1:Y:S01]  /*7210*/  LDCU.64 UR6, c[0x4][0x78] ;  /* 0x01000f00ff0677ac */ /* 0x000e620008000a00 */
[----:B------:R-:W4:Y:S01]  /*7220*/  LDC.64 R2, c[0x4][R3] ;  /* 0x0100000003027b82 */ /* 0x000f220000000a00 */
[----:B------:R-:W5:Y:S01]  /*7230*/  LDCU.64 UR4, c[0x4][0x10] ;  /* 0x01000200ff0477ac */ /* 0x000f620008000a00 */
[----:B--2---:R-:W-:Y:S01]  /*7240*/  MOV R5, UR9 ;  /* 0x0000000900057c02 */ /* 0x004fe20008000f00 */
[----:B------:R-:W-:Y:S01]  /*7250*/  IMAD.U32 R4, RZ, RZ, UR8 ;  /* 0x00000008ff047e24 */ /* 0x000fe2000f8e00ff */
[----:B-1----:R-:W-:Y:S01]  /*7260*/  MOV R7, UR7 ;  /* 0x0000000700077c02 */ /* 0x002fe20008000f00 */
[----:B------:R-:W-:Y:S01]  /*7270*/  IMAD.U32 R6, RZ, RZ, UR6 ;  /* 0x00000006ff067e24 */ /* 0x000fe2000f8e00ff */
[----:B-----5:R-:W-:Y:S01]  /*7280*/  MOV R11, UR5 ;  /* 0x00000005000b7c02 */ /* 0x020fe20008000f00 */
[----:B------:R-:W-:Y:S02]  /*7290*/  IMAD.U32 R10, RZ, RZ, UR4 ;  /* 0x00000004ff0a7e24 */ /* 0x000fe4000f8e00ff */
[----:B------:R-:W-:Y:S07]  /*72a0*/  LEPC R20, `(.L_x_123) ;  /* 0x000000001014794e */ /* 0x000fee0000000000 */
[----:B---34-:R-:W-:Y:S05]  /*72b0*/  CALL.ABS.NOINC R2 ;  /* 0x0000000002007343 */ /* 0x018fea0003c00000 */
.L_x_123:
[----:B------:R-:W-:Y:S01]  /*72c0*/  ISETP.NE.AND P0, PT, R104, RZ, PT ;  /* 0x000000ff6800720c */ /* 0x000fe20003f05270 */
[----:B------:R-:W-:Y:S05]  /*72d0*/  WARPSYNC.ALL ;  /* 0x0000000000007948 */ /* 0x000fea0003800000 */
[----:B------:R-:W-:Y:S01]  /*72e0*/  R2UR UR4, R48 ;  /* 0x00000000300472ca */ /* 0x000fe200000e0000 */
[----:B------:R-:W-:Y:S01]  /*72f0*/  USHF.L.U32 UR8, UR43, 0xd, URZ ;  /* 0x0000000d2b087899 */ /* 0x000fe200080006ff */
[C---:B-1----:R-:W-:Y:S01]  /*7300*/  SHF.L.U32 R48, R56.reuse, 0x10, RZ ;  /* 0x0000001038307819 */ /* 0x042fe200000006ff */
[----:B------:R-:W-:Y:S01]  /*7310*/  BSSY.RECONVERGENT B0, `(.L_x_124) ;  /* 0x000008d000007945 */ /* 0x000fe20003800200 */
[----:B------:R-:W-:Y:S02]  /*7320*/  LOP3.LUT R50, R56, 0xffff0000, RZ, 0xc0, !PT ;  /* 0xffff000038327812 */ /* 0x000fe400078ec0ff */
[C---:B------:R-:W-:Y:S02]  /*7330*/  SHF.L.U32 R51, R57.reuse, 0x10, RZ ;  /* 0x0000001039337819 */ /* 0x040fe400000006ff */
[----:B------:R-:W-:Y:S02]  /*7340*/  LOP3.LUT R52, R57, 0xffff0000, RZ, 0xc0, !PT ;  /* 0xffff000039347812 */ /* 0x000fe400078ec0ff */
[C---:B------:R-:W-:Y:S02]  /*7350*/  SHF.L.U32 R53, R58.reuse, 0x10, RZ ;  /* 0x000000103a357819 */ /* 0x040fe400000006ff */
[----:B------:R-:W-:Y:S01]  /*7360*/  IADD3 R0, PT, PT, R103, UR8, RZ ;  /* 0x0000000867007c10 */ /* 0x000fe2000fffe0ff */
[----:B------:R-:W1:Y:S01]  /*7370*/  LDTM.x32 R4, tmem[UR4+0x20] ;  /* 0x00002004000479ee */ /* 0x000e6200082c0000 */
[----:B------:R-:W-:Y:S01]  /*7380*/  LOP3.LUT R54, R58, 0xffff0000, RZ, 0xc0, !PT ;  /* 0xffff00003a367812 */ /* 0x000fe200078ec0ff */
[----:B------:R-:W-:Y:S01]  /*7390*/  NOP ;  /* 0x0000000000007918 */ /* 0x000fe20000000000 */
[C---:B------:R-:W-:Y:S02]  /*73a0*/  SHF.L.U32 R55, R59.reuse, 0x10, RZ ;  /* 0x000000103b377819 */ /* 0x040fe400000006ff */
[----:B------:R-:W-:Y:S02]  /*73b0*/  LOP3.LUT R56, R59, 0xffff0000, RZ, 0xc0, !PT ;  /* 0xffff00003b387812 */ /* 0x000fe400078ec0ff */
[----:B------:R-:W-:Y:S02]  /*73c0*/  SHF.L.U32 R57, R64, 0x10, RZ ;  /* 0x0000001040397819 */ /* 0x000fe400000006ff */
[-C--:B------:R-:W-:Y:S02]  /*73d0*/  IADD3 R111, PT, PT, R111, R0.reuse, RZ ;  /* 0x000000006f6f7210 */ /* 0x080fe40007ffe0ff */
[----:B------:R-:W-:Y:S02]  /*73e0*/  IADD3 R110, PT, PT, R110, R0, RZ ;  /* 0x000000006e6e7210 */ /* 0x000fe40007ffe0ff */
[----:B------:R-:W-:Y:S02]  /*73f0*/  LOP3.LUT R58, R64, 0xffff0000, RZ, 0xc0, !PT ;  /* 0xffff0000403a7812 */ /* 0x000fe400078ec0ff */
[C---:B------:R-:W-:Y:S02]  /*7400*/  SHF.L.U32 R59, R65.reuse, 0x10, RZ ;  /* 0x00000010413b7819 */ /* 0x040fe400000006ff */
[----:B---3--:R-:W-:Y:S02]  /*7410*/  LOP3.LUT R60, R65, 0xffff0000, RZ, 0xc0, !PT ;  /* 0xffff0000413c7812 */ /* 0x008fe400078ec0ff */
[C---:B------:R-:W-:Y:S02]  /*7420*/  SHF.L.U32 R61, R66.reuse, 0x10, RZ ;  /* 0x00000010423d7819 */ /* 0x040fe400000006ff */
[----:B------:R-:W-:Y:S02]  /*7430*/  LOP3.LUT R62, R66, 0xffff0000, RZ, 0xc0, !PT ;  /* 0xffff0000423e7812 */ /* 0x000fe400078ec0ff */
[----:B------:R-:W-:Y:S01]  /*7440*/  SHF.L.U32 R63, R67, 0x10, RZ ;  /* 0x00000010433f7819 */ /* 0x000fe200000006ff */
[C---:B-1----:R-:W-:Y:S01]  /*7450*/  FMUL R4, R47.reuse, R4 ;  /* 0x000000042f047220 */ /* 0x042fe20000400000 */
[----:B------:R-:W-:Y:S01]  /*7460*/  IADD3 R106, PT, PT, R106, 0xd0, RZ ;  /* 0x000000d06a6a7810 */ /* 0x000fe20007ffe0ff */
[----:B------:R-:W-:Y:S01]  /*7470*/  FMUL R5, R47, R5 ;  /* 0x000000052f057220 */ /* 0x000fe20000400000 */
[----:B------:R-:W-:Y:S01]  /*7480*/  LOP3.LUT R64, R67, 0xffff0000, RZ, 0xc0, !PT ;  /* 0xffff000043407812 */ /* 0x000fe200078ec0ff */
[C---:B------:R-:W-:Y:S01]  /*7490*/  FMUL R6, R47.reuse, R6 ;  /* 0x000000062f067220 */ /* 0x040fe20000400000 */
[C---:B------:R-:W-:Y:S01]  /*74a0*/  SHF.L.U32 R65, R72.reuse, 0x10, RZ ;  /* 0x0000001048417819 */ /* 0x040fe200000006ff */
[----:B------:R-:W-:Y:S01]  /*74b0*/  FMUL R7, R47, R7 ;  /* 0x000000072f077220 */ /* 0x000fe20000400000 */
[----:B------:R-:W-:Y:S01]  /*74c0*/  LOP3.LUT R66, R72, 0xffff0000, RZ, 0xc0, !PT ;  /* 0xffff000048427812 */ /* 0x000fe200078ec0ff */
[----:B------:R-:W-:Y:S01]  /*74d0*/  FFMA R4, R49, R48, R4 ;  /* 0x0000003031047223 */ /* 0x000fe20000000004 */
[----:B------:R-:W-:Y:S01]  /*74e0*/  SHF.L.U32 R67, R73, 0x10, RZ ;  /* 0x0000001049437819 */ /* 0x000fe200000006ff */
[----:B------:R-:W-:Y:S01]  /*74f0*/  FMUL R8, R47, R8 ;  /* 0x000000082f087220 */ /* 0x000fe20000400000 */
[----:B------:R-:W-:Y:S01]  /*7500*/  LOP3.LUT R106, R106, 0xfefffff8, RZ, 0xc0, !PT ;  /* 0xfefffff86a6a7812 */ /* 0x000fe200078ec0ff */
[----:B------:R-:W-:Y:S01]  /*7510*/  FFMA R5, R49, R50, R5 ;  /* 0x0000003231057223 */ /* 0x000fe20000000005 */
[----:B------:R-:W-:Y:S01]  /*7520*/  LOP3.LUT R68, R73, 0xffff0000, RZ, 0xc0, !PT ;  /* 0xffff000049447812 */ /* 0x000fe200078ec0ff */
[----:B------:R-:W-:Y:S01]  /*7530*/  FMUL R9, R47, R9 ;  /* 0x000000092f097220 */ /* 0x000fe20000400000 */
[C---:B------:R-:W-:Y:S01]  /*7540*/  SHF.L.U32 R69, R74.reuse, 0x10, RZ ;  /* 0x000000104a457819 */ /* 0x040fe200000006ff */
[----:B------:R1:W-:Y:S01]  /*7550*/  SYNCS.ARRIVE.TRANS64.RED.A1T0 RZ, [R106+URZ], RZ ;  /* 0x000000ff6aff79a7 */ /* 0x0003e200081004ff */
[----:B------:R-:W-:Y:S01]  /*7560*/  F2FP.BF16.F32.PACK_AB R4, R5, R4 ;  /* 0x000000040504723e */ /* 0x000fe200000010ff */
[C---:B------:R-:W-:Y:S01]  /*7570*/  FFMA R6, R49.reuse, R51, R6 ;  /* 0x0000003331067223 */ /* 0x040fe20000000006 */
[C---:B------:R-:W-:Y:S01]  /*7580*/  FFMA R7, R49.reuse, R52, R7 ;  /* 0x0000003431077223 */ /* 0x040fe20000000007 */
[C---:B------:R-:W-:Y:S01]  /*7590*/  FFMA R8, R49.reuse, R53, R8 ;  /* 0x0000003531087223 */ /* 0x040fe20000000008 */
[----:B------:R-:W-:Y:S01]  /*75a0*/  LOP3.LUT R70, R74, 0xffff0000, RZ, 0xc0, !PT ;  /* 0xffff00004a467812 */ /* 0x000fe200078ec0ff */
[----:B------:R-:W-:Y:S01]  /*75b0*/  FFMA R9, R49, R54, R9 ;  /* 0x0000003631097223 */ /* 0x000fe20000000009 */
[----:B------:R-:W-:Y:S01]  /*75c0*/  FMUL R10, R47, R10 ;  /* 0x0000000a2f0a7220 */ /* 0x000fe20000400000 */
[----:B------:R-:W-:Y:S01]  /*75d0*/  F2FP.BF16.F32.PACK_AB R5, R7, R6 ;  /* 0x000000060705723e */ /* 0x000fe200000010ff */
[C---:B------:R-:W-:Y:S01]  /*75e0*/  FMUL R11, R47.reuse, R11 ;  /* 0x0000000b2f0b7220 */ /* 0x040fe20000400000 */
[----:B------:R-:W-:Y:S01]  /*75f0*/  FMUL R0, R47, R12 ;  /* 0x0000000c2f007220 */ /* 0x000fe20000400000 */
[----:B------:R-:W-:Y:S01]  /*7600*/  F2FP.BF16.F32.PACK_AB R6, R9, R8 ;  /* 0x000000080906723e */ /* 0x000fe200000010ff */
[C---:B------:R-:W-:Y:S01]  /*7610*/  FFMA R10, R49.reuse, R55, R10 ;  /* 0x00000037310a7223 */ /* 0x040fe2000000000a */
[----:B------:R-:W-:Y:S01]  /*7620*/  FFMA R11, R49, R56, R11 ;  /* 0x00000038310b7223 */ /* 0x000fe2000000000b */
[----:B------:R-:W-:Y:S01]  /*7630*/  SHF.L.U32 R71, R75, 0x10, RZ ;  /* 0x000000104b477819 */ /* 0x000fe200000006ff */
[----:B------:R-:W-:Y:S01]  /*7640*/  FFMA R0, R49, R57, R0 ;  /* 0x0000003931007223 */ /* 0x000fe20000000000 */
[----:B------:R-:W-:Y:S01]  /*7650*/  FMUL R2, R47, R13 ;  /* 0x0000000d2f027220 */ /* 0x000fe20000400000 */
[----:B------:R-:W-:Y:S01]  /*7660*/  LOP3.LUT R72, R75, 0xffff0000, RZ, 0xc0, !PT ;  /* 0xffff00004b487812 */ /* 0x000fe200078ec0ff */
[----:B------:R-:W-:Y:S01]  /*7670*/  FMUL R3, R47, R14 ;  /* 0x0000000e2f037220 */ /* 0x000fe20000400000 */
[----:B------:R-:W-:Y:S01]  /*7680*/  F2FP.BF16.F32.PACK_AB R7, R11, R10 ;  /* 0x0000000a0b07723e */ /* 0x000fe200000010ff */
[----:B------:R-:W-:Y:S01]  /*7690*/  FFMA R2, R49, R58, R2 ;  /* 0x0000003a31027223 */ /* 0x000fe20000000002 */
[C---:B------:R-:W-:Y:S01]  /*76a0*/  FMUL R15, R47.reuse, R15 ;  /* 0x0000000f2f0f7220 */ /* 0x040fe20000400000 */
[C---:B------:R-:W-:Y:S01]  /*76b0*/  FMUL R12, R47.reuse, R16 ;  /* 0x000000102f0c7220 */ /* 0x040fe20000400000 */
[----:B------:R-:W-:Y:S01]  /*76c0*/  FMUL R13, R47, R17 ;  /* 0x000000112f0d7220 */ /* 0x000fe20000400000 */
[----:B------:R1:W-:Y:S01]  /*76d0*/  STS.128 [R103+UR8], R4 ;  /* 0x0000000467007988 */ /* 0x0003e20008000c08 */
[C---:B------:R-:W-:Y:S01]  /*76e0*/  SHF.L.U32 R73, R80.reuse, 0x10, RZ ;  /* 0x0000001050497819 */ /* 0x040fe200000006ff */
[C---:B------:R-:W-:Y:S01]  /*76f0*/  FFMA R3, R49.reuse, R59, R3 ;  /* 0x0000003b31037223 */ /* 0x040fe20000000003 */
[----:B------:R-:W-:Y:S01]  /*7700*/  LOP3.LUT R74, R80, 0xffff0000, RZ, 0xc0, !PT ;  /* 0xffff0000504a7812 */ /* 0x000fe200078ec0ff */
[C---:B------:R-:W-:Y:S01]  /*7710*/  FFMA R15, R49.reuse, R60, R15 ;  /* 0x0000003c310f7223 */ /* 0x040fe2000000000f */
[----:B------:R-:W-:Y:S01]  /*7720*/  F2FP.BF16.F32.PACK_AB R8, R2, R0 ;  /* 0x000000000208723e */ /* 0x000fe200000010ff */
[C---:B------:R-:W-:Y:S01]  /*7730*/  FFMA R12, R49.reuse, R61, R12 ;  /* 0x0000003d310c7223 */ /* 0x040fe2000000000c */
[----:B------:R-:W-:Y:S01]  /*7740*/  IADD3 R0, PT, PT, R102, R111, RZ ;  /* 0x0000006f66007210 */ /* 0x000fe20007ffe0ff */
[----:B------:R-:W-:Y:S01]  /*7750*/  FFMA R13, R49, R62, R13 ;  /* 0x0000003e310d7223 */ /* 0x000fe2000000000d */
[----:B------:R-:W-:Y:S01]  /*7760*/  F2FP.BF16.F32.PACK_AB R9, R15, R3 ;  /* 0x000000030f09723e */ /* 0x000fe200000010ff */
[C---:B------:R-:W-:Y:S01]  /*7770*/  FMUL R14, R47.reuse, R18 ;  /* 0x000000122f0e7220 */ /* 0x040fe20000400000 */
[C---:B------:R-:W-:Y:S01]  /*7780*/  FMUL R19, R47.reuse, R19 ;  /* 0x000000132f137220 */ /* 0x040fe20000400000 */
[C---:B------:R-:W-:Y:S01]  /*7790*/  FMUL R16, R47.reuse, R20 ;  /* 0x000000142f107220 */ /* 0x040fe20000400000 */
[----:B------:R-:W-:Y:S01]  /*77a0*/  FMUL R17, R47, R21 ;  /* 0x000000152f117220 */ /* 0x000fe20000400000 */
[----:B------:R-:W-:Y:S01]  /*77b0*/  FFMA R14, R49, R63, R14 ;  /* 0x0000003f310e7223 */ /* 0x000fe2000000000e */
        /* <DEDUP_REMOVED lines=11> */
[----:B------:R-:W-:Y:S01]  /*7870*/  F2FP.BF16.F32.PACK_AB R10, R13, R12 ;  /* 0x0000000c0d0a723e */ /* 0x000fe200000010ff */
[----:B------:R-:W-:Y:S01]  /*7880*/  FFMA R20, R49, R69, R20 ;  /* 0x0000004531147223 */ /* 0x000fe20000000014 */
[----:B------:R-:W-:Y:S01]  /*7890*/  F2FP.BF16.F32.PACK_AB R11, R19, R14 ;  /* 0x0000000e130b723e */ /* 0x000fe200000010ff */
[----:B------:R-:W-:Y:S01]  /*78a0*/  FMUL R24, R47, R28 ;  /* 0x0000001c2f187220 */ /* 0x000fe20000400000 */
[----:B------:R-:W-:Y:S01]  /*78b0*/  FFMA R21, R49, R70, R21 ;  /* 0x0000004631157223 */ /* 0x000fe20000000015 */
[----:B------:R-:W-:Y:S01]  /*78c0*/  SHF.L.U32 R75, R81, 0x10, RZ ;  /* 0x00000010514b7819 */ /* 0x000fe200000006ff */
[----:B------:R-:W-:Y:S01]  /*78d0*/  FMUL R25, R47, R29 ;  /* 0x0000001d2f197220 */ /* 0x000fe20000400000 */
[----:B------:R1:W-:Y:S01]  /*78e0*/  STS.128 [R111+0x10], R8 ;  /* 0x000010086f007388 */ /* 0x0003e20000000c00 */
[----:B------:R-:W-:Y:S01]  /*78f0*/  FFMA R22, R49, R71, R22 ;  /* 0x0000004731167223 */ /* 0x000fe20000000016 */
[----:B------:R-:W-:Y:S01]  /*7900*/  LOP3.LUT R76, R81, 0xffff0000, RZ, 0xc0, !PT ;  /* 0xffff0000514c7812 */ /* 0x000fe200078ec0ff */
[----:B------:R-:W-:Y:S01]  /*7910*/  FMUL R26, R47, R30 ;  /* 0x0000001e2f1a7220 */ /* 0x000fe20000400000 */
[----:B------:R-:W-:Y:S01]  /*7920*/  FFMA R27, R49, R72, R27 ;  /* 0x00000048311b7223 */ /* 0x000fe2000000001b */
[C---:B------:R-:W-:Y:S01]  /*7930*/  SHF.L.U32 R77, R82.reuse, 0x10, RZ ;  /* 0x00000010524d7819 */ /* 0x040fe200000006ff */
[----:B------:R-:W-:Y:S01]  /*7940*/  FMUL R31, R47, R31 ;  /* 0x0000001f2f1f7220 */ /* 0x000fe20000400000 */
[----:B------:R-:W-:Y:S01]  /*7950*/  FFMA R24, R49, R73, R24 ;  /* 0x0000004931187223 */ /* 0x000fe20000000018 */
[----:B------:R-:W-:Y:S01]  /*7960*/  LOP3.LUT R78, R82, 0xffff0000, RZ, 0xc0, !PT ;  /* 0xffff0000524e7812 */ /* 0x000fe200078ec0ff */
[----:B------:R-:W-:Y:S01]  /*7970*/  FMUL R28, R47, R32 ;  /* 0x000000202f1c7220 */ /* 0x000fe20000400000 */
[----:B------:R-:W-:Y:S01]  /*7980*/  FFMA R25, R49, R74, R25 ;  /* 0x0000004a31197223 */ /* 0x000fe20000000019 */
[----:B------:R-:W-:Y:S01]  /*7990*/  SHF.L.U32 R79, R83, 0x10, RZ ;  /* 0x00000010534f7819 */ /* 0x000fe200000006ff */
[----:B------:R-:W-:Y:S01]  /*79a0*/  FMUL R29, R47, R33 ;  /* 0x000000212f1d7220 */ /* 0x000fe20000400000 */
[----:B------:R-:W-:Y:S01]  /*79b0*/  F2FP.BF16.F32.PACK_AB R16, R17, R16 ;  /* 0x000000101110723e */ /* 0x000fe200000010ff */
[----:B------:R-:W-:Y:S01]  /*79c0*/  FFMA R26, R49, R75, R26 ;  /* 0x0000004b311a7223 */ /* 0x000fe2000000001a */
[----:B------:R-:W-:Y:S01]  /*79d0*/  LOP3.LUT R80, R83, 0xffff0000, RZ, 0xc0, !PT ;  /* 0xffff000053507812 */ /* 0x000fe200078ec0ff */
[----:B------:R-:W-:Y:S01]  /*79e0*/  FMUL R30, R47, R34 ;  /* 0x000000222f1e7220 */ /* 0x000fe20000400000 */
[----:B------:R-:W-:Y:S01]  /*79f0*/  F2FP.BF16.F32.PACK_AB R17, R23, R18 ;  /* 0x000000121711723e */ /* 0x000fe200000010ff */
[----:B------:R-:W-:Y:S01]  /*7a00*/  FFMA R31, R49, R76, R31 ;  /* 0x0000004c311f7223 */ /* 0x000fe2000000001f */
[----:B------:R-:W-:Y:S01]  /*7a10*/  FMUL R35, R47, R35 ;  /* 0x000000232f237220 */ /* 0x000fe20000400000 */
[----:B------:R-:W-:Y:S01]  /*7a20*/  F2FP.BF16.F32.PACK_AB R18, R21, R20 ;  /* 0x000000141512723e */ /* 0x000fe200000010ff */
[----:B------:R-:W-:Y:S01]  /*7a30*/  FFMA R28, R49, R77, R28 ;  /* 0x0000004d311c7223 */ /* 0x000fe2000000001c */
[----:B------:R-:W-:Y:S01]  /*7a40*/  F2FP.BF16.F32.PACK_AB R19, R27, R22 ;  /* 0x000000161b13723e */ /* 0x000fe200000010ff */
[C---:B------:R-:W-:Y:S01]  /*7a50*/  FFMA R29, R49.reuse, R78, R29 ;  /* 0x0000004e311d7223 */ /* 0x040fe2000000001d */
[C---:B------:R-:W-:Y:S01]  /*7a60*/  FFMA R30, R49.reuse, R79, R30 ;  /* 0x0000004f311e7223 */ /* 0x040fe2000000001e */
[----:B------:R-:W-:Y:S01]  /*7a70*/  FFMA R35, R49, R80, R35 ;  /* 0x0000005031237223 */ /* 0x000fe20000000023 */
[----:B------:R-:W-:Y:S01]  /*7a80*/  F2FP.BF16.F32.PACK_AB R24, R25, R24 ;  /* 0x000000181918723e */ /* 0x000fe200000010ff */
[----:B------:R1:W-:Y:S01]  /*7a90*/  STS.128 [R110+0x20], R16 ;  /* 0x000020106e007388 */ /* 0x0003e20000000c00 */
[----:B------:R-:W-:Y:S02]  /*7aa0*/  F2FP.BF16.F32.PACK_AB R25, R31, R26 ;  /* 0x0000001a1f19723e */ /* 0x000fe400000010ff */
        /* <DEDUP_REMOVED lines=11> */
[----:B------:R-:W-:Y:S02]  /*7b60*/  UIADD3 UR10, UP0, UPT, UR54, 0x680, URZ ;  /* 0x00000680360a7890 */ /* 0x000fe4000ff1e0ff */
[----:B------:R-:W-:Y:S02]  /*7b70*/  UIADD3 UR5, UPT, UPT, UR41, 0x20, URZ ;  /* 0x0000002029057890 */ /* 0x000fe4000fffe0ff */
[----:B------:R-:W-:Y:S02]  /*7b80*/  UIADD3 UR4, UPT, UPT, UR48, 0x200, UR8 ;  /* 0x0000020030047890 */ /* 0x000fe4000fffe008 */
[----:B------:R-:W-:Y:S01]  /*7b90*/  UIADD3.X UR11, UPT, UPT, URZ, UR55, URZ, UP0, !UPT ;  /* 0x00000037ff0b7290 */ /* 0x000fe200087fe4ff */
[----:B------:R-:W-:Y:S01]  /*7ba0*/  UMOV UR6, UR42 ;  /* 0x0000002a00067c82 */ /* 0x000fe20008000000 */
[----:B------:R-:W-:Y:S07]  /*7bb0*/  UMOV UR7, UR36 ;  /* 0x0000002400077c82 */ /* 0x000fee0008000000 */
[----:B------:R2:W-:Y:S02]  /*7bc0*/  UTMASTG.3D [UR4], [UR10] ;  /* 0x000000040a0073b5 */ /* 0x0005e40008010000 */
[----:B--2---:R0:W-:Y:S02]  /*7bd0*/  UTMACMDFLUSH ;  /* 0x00000000000079b7 */ /* 0x0041e40000000000 */
.L_x_125:
[----:B------:R-:W-:Y:S05]  /*7be0*/  BSYNC.RECONVERGENT B0 ;  /* 0x0000000000007941 */ /* 0x000fea0003800200 */
.L_x_124:
[----:B------:R-:W-:Y:S01]  /*7bf0*/  UIADD3 UR43, UPT, UPT, UR43, 0x1, URZ ;  /* 0x000000012b2b7890 */ /* 0x000fe2000fffe0ff */
[----:B------:R-:W-:Y:S03]  /*7c00*/  BSSY.RECONVERGENT B0, `(.L_x_126) ;  /* 0x0000008000007945 */ /* 0x000fe60003800200 */
[----:B------:R-:W-:Y:S04]  /*7c10*/  UISETP.NE.AND UP0, UPT, UR43, 0x3, UPT ;  /* 0x000000032b00788c */ /* 0x000fe8000bf05270 */
[----:B------:R-:W-:Y:S02]  /*7c20*/  UISETP.EQ.XOR UP1, UPT, UR40, 0x3, !UP0 ;  /* 0x000000032800788c */ /* 0x000fe4000c722a70 */
[----:B------:R-:W-:Y:S02]  /*7c30*/  USEL UR56, UR43, URZ, UP0 ;  /* 0x000000ff2b387287 */ /* 0x000fe40008000000 */
[----:B------:R-:W-:Y:S04]  /*7c40*/  USEL UR4, URZ, 0x1, !UP1 ;  /* 0x00000001ff047887 */ /* 0x000fe8000c800000 */
[----:B------:R-:W-:Y:S01]  /*7c50*/  ULOP3.LUT UR51, UR51, UR4, URZ, 0x3c, !UPT ;  /* 0x0000000433337292 */ /* 0x000fe2000f8e3cff */
[----:B------:R-:W-:Y:S11]  /*7c60*/  @P0 BRA `(.L_x_127) ;  /* 0x0000000000040947 */ /* 0x000ff60003800000 */
[----:B------:R-:W-:Y:S04]  /*7c70*/  DEPBAR.LE SB0, 0x1 ;  /* 0x000080400000791a */ /* 0x000fe80000000000 */
.L_x_127:
[----:B------:R-:W-:Y:S05]  /*7c80*/  BSYNC.RECONVERGENT B0 ;  /* 0x0000000000007941 */ /* 0x000fea0003800200 */
.L_x_126:
[----:B------:R-:W-:Y:S01]  /*7c90*/  BAR.SYNC.DEFER_BLOCKING 0x1, 0x80 ;  /* 0x0042000000007b1d */ /* 0x000fe20000010000 */
[----:B------:R-:W-:Y:S01]  /*7ca0*/  UISETP.NE.AND UP0, UPT, UR50, -0x2, UPT ;  /* 0xfffffffe3200788c */ /* 0x000fe2000bf05270 */
[----:B------:R-:W-:Y:S08]  /*7cb0*/  IADD3 R45, PT, PT, R45, 0x1, RZ ;  /* 0x000000012d2d7810 */ /* 0x000ff00007ffe0ff */
[----:B------:R-:W-:Y:S05]  /*7cc0*/  BRA.U !UP0, `(.L_x_128) ;  /* 0x0000000108287547 */ /* 0x000fea000b800000 */
[----:B------:R-:W-:Y:S01]  /*7cd0*/  ISETP.NE.AND P0, PT, R109, RZ, PT ;  /* 0x000000ff6d00720c */ /* 0x000fe20003f05270 */
[----:B------:R-:W-:Y:S01]  /*7ce0*/  IMAD.U32 R2, RZ, RZ, UR49 ;  /* 0x00000031ff027e24 */ /* 0x000fe2000f8e00ff */
[----:B------:R-:W-:Y:S01]  /*7cf0*/  UIADD3 UR49, UPT, UPT, UR49, 0x1, URZ ;  /* 0x0000000131317890 */ /* 0x000fe2000fffe0ff */
[----:B-1----:R-:W-:Y:S03]  /*7d00*/  IMAD.U32 R0, RZ, RZ, UR37 ;  /* 0x00000025ff007e24 */ /* 0x002fe6000f8e00ff */
[----:B------:R-:W-:Y:S04]  /*7d10*/  UISETP.NE.AND UP0, UPT, UR49, 0x3, UPT ;  /* 0x000000033100788c */ /* 0x000fe8000bf05270 */
[----:B------:R-:W-:Y:S03]  /*7d20*/  USEL UR49, UR49, URZ, UP0 ;  /* 0x000000ff31317287 */ /* 0x000fe60008000000 */
[----:B------:R-:W-:Y:S05]  /*7d30*/  @P0 LEA R2, R2, UR48, 0x3 ;  /* 0x0000003002020c11 */ /* 0x000fea000f8e18ff */
[----:B------:R-:W-:Y:S05]  /*7d40*/  @P0 VIADD R2, R2, 0x68 ;  /* 0x0000006802020836 */ /* 0x000fea0000000000 */
[----:B------:R-:W-:Y:S04]  /*7d50*/  @P0 PRMT R0, R0, 0x654, R2 ;  /* 0x0000065400000816 */ /* 0x000fe80000000002 */
[----:B------:R2:W-:Y:S03]  /*7d60*/  @P0 SYNCS.ARRIVE.TRANS64.RED.A1T0 RZ, [R0+URZ], RZ ;  /* 0x000000ff00ff09a7 */ /* 0x0005e600081004ff */
.L_x_128:
[----:B------:R-:W-:Y:S01]  /*7d70*/  ISETP.NE.AND P2, PT, R105, RZ, PT ;  /* 0x000000ff6900720c */ /* 0x000fe20003f45270 */
[----:B------:R-:W-:Y:S01]  /*7d80*/  UIADD3 UR50, UPT, UPT, UR50, 0x2, URZ ;  /* 0x0000000232327890 */ /* 0x000fe2000fffe0ff */
[----:B------:R-:W-:Y:S01]  /*7d90*/  ISETP.NE.AND P0, PT, R108, 0x2, PT ;  /* 0x000000026c00780c */ /* 0x000fe20003f05270 */
[----:B------:R-:W-:Y:S01]  /*7da0*/  IMAD.IADD R15, R43, 0x1, R90 ;  /* 0x000000012b0f7824 */ /* 0x000fe200078e025a */
[----:B------:R-:W-:Y:S01]  /*7db0*/  ISETP.NE.AND P1, PT, R45, 0x4, PT ;  /* 0x000000042d00780c */ /* 0x000fe20003f25270 */
[----:B------:R-:W-:Y:S01]  /*7dc0*/  IMAD.IADD R14, R44, 0x1, R91 ;  /* 0x000000012c0e7824 */ /* 0x000fe200078e025b */
[----:B------:R-:W-:Y:S02]  /*7dd0*/  SEL R2, RZ, 0x1, P0 ;  /* 0x00000001ff027807 */ /* 0x000fe40000000000 */
[----:B-12---:R-:W-:Y:S02]  /*7de0*/  SEL R0, RZ, 0x1, P1 ;  /* 0x00000001ff007807 */ /* 0x006fe40000800000 */
[----:B------:R-:W-:Y:S02]  /*7df0*/  LOP3.LUT R100, R100, R2, RZ, 0x3c, !PT ;  /* 0x0000000264647212 */ /* 0x000fe400078e3cff */
[----:B------:R-:W-:Y:S02]  /*7e00*/  LOP3.LUT R101, R101, R0, RZ, 0x3c, !PT ;  /* 0x0000000065657212 */ /* 0x000fe400078e3cff */
[----:B------:R-:W-:Y:S02]  /*7e10*/  @P2 R2UR UR36, R99 ;  /* 0x00000000632422ca */ /* 0x000fe400000e0000 */
[----:B------:R-:W-:Y:S02]  /*7e20*/  SEL R108, R108, RZ, P0 ;  /* 0x000000ff6c6c7207 */ /* 0x000fe40000000000 */
[----:B------:R-:W-:Y:S01]  /*7e30*/  SEL R45, R45, RZ, P1 ;  /* 0x000000ff2d2d7207 */ /* 0x000fe20000800000 */
[----:B------:R-:W-:Y:S10]  /*7e40*/  @P2 BRA `(.L_x_129) ;  /* 0xffffffd800082947 */ /* 0x000ff4000383ffff */
[----:B------:R-:W-:-:S09]  /*7e50*/  UISETP.NE.AND UP0, UPT, UR53, URZ, UPT ;  /* 0x000000ff3500728c */ /* 0x000fd2000bf05270 */
[----:B------:R-:W-:Y:S05]  /*7e60*/  BRA.U !UP0, `(.L_x_130) ;  /* 0x0000000108487547 */ /* 0x000fea000b800000 */
[----:B------:R-:W1:Y:S02]  /*7e70*/  LDCU.64 UR4, c[0x0][0x890] ;  /* 0x00011200ff0477ac */ /* 0x000e640008000a00 */
[----:B-1----:R-:W-:-:S04]  /*7e80*/  UISETP.NE.U32.AND UP0, UPT, UR4, URZ, UPT ;  /* 0x000000ff0400728c */ /* 0x002fc8000bf05070 */
[----:B------:R-:W-:-:S09]  /*7e90*/  UISETP.NE.AND.EX UP0, UPT, UR5, URZ, UPT, UP0 ;  /* 0x000000ff0500728c */ /* 0x000fd2000bf05300 */
[----:B------:R-:W-:Y:S05]  /*7ea0*/  BRA.U UP0, `(.L_x_131) ;  /* 0x00000001000c7547 */ /* 0x000fea000b800000 */
[----:B------:R-:W-:-:S13]  /*7eb0*/  FSETP.NEU.AND P0, PT, R49, RZ, PT ;  /* 0x000000ff3100720b */ /* 0x000fda0003f0d000 */
[----:B------:R-:W-:Y:S05]  /*7ec0*/  @!P0 EXIT ;  /* 0x000000000000894d */ /* 0x000fea0003800000 */
[----:B------:R-:W-:Y:S05]  /*7ed0*/  BRA `(.L_x_130) ;  /* 0x00000000002c7947 */ /* 0x000fea0003800000 */
.L_x_131:
[----:B------:R-:W-:Y:S01]  /*7ee0*/  ISETP.NE.AND P0, PT, R107, RZ, PT ;  /* 0x000000ff6b00720c */ /* 0x000fe20003f05270 */
[----:B------:R-:W-:-:S12]  /*7ef0*/  BSSY.RECONVERGENT B0, `(.L_x_130) ;  /* 0x0000009000007945 */ /* 0x000fd80003800200 */
[----:B------:R-:W-:Y:S05]  /*7f00*/  @P0 BRA `(.L_x_132) ;  /* 0x0000000000140947 */ /* 0x000fea0003800000 */
[----:B------:R-:W1:Y:S02]  /*7f10*/  LDCU.64 UR4, c[0x0][0x888] ;  /* 0x00011100ff0477ac */ /* 0x000e640008000a00 */
[----:B-1----:R-:W-:-:S04]  /*7f20*/  ISETP.NE.U32.AND P0, PT, RZ, UR4, PT ;  /* 0x00000004ff007c0c */ /* 0x002fc8000bf05070 */
[----:B------:R-:W-:-:S13]  /*7f30*/  ISETP.NE.AND.EX P0, PT, RZ, UR5, PT, P0 ;  /* 0x00000005ff007c0c */ /* 0x000fda000bf05300 */
[----:B------:R-:W-:Y:S05]  /*7f40*/  @!P0 EXIT ;  /* 0x000000000000894d */ /* 0x000fea0003800000 */
[----:B------:R-:W-:Y:S05]  /*7f50*/  BRA `(.L_x_133) ;  /* 0x0000000000087947 */ /* 0x000fea0003800000 */
.L_x_132:
[----:B------:R-:W-:-:S13]  /*7f60*/  FSETP.NEU.AND P0, PT, R49, RZ, PT ;  /* 0x000000ff3100720b */ /* 0x000fda0003f0d000 */
[----:B------:R-:W-:Y:S05]  /*7f70*/  @!P0 EXIT ;  /* 0x000000000000894d */ /* 0x000fea0003800000 */
.L_x_133:
[----:B------:R-:W-:Y:S05]  /*7f80*/  BSYNC.RECONVERGENT B0 ;  /* 0x0000000000007941 */ /* 0x000fea0003800200 */
.L_x_130:
[----:B------:R-:W-:Y:S01]  /*7f90*/  ULEA UR4, UR49, UR48, 0x3 ;  /* 0x0000003031047291 */ /* 0x000fe2000f8e18ff */
[----:B------:R-:W-:-:S04]  /*7fa0*/  DEPBAR.LE SB0, 0x0 ;  /* 0x000080000000791a */ /* 0x000fc80000000000 */
[----:B------:R-:W-:-:S04]  /*7fb0*/  UIADD3 UR4, UPT, UPT, UR4, 0x68, URZ ;  /* 0x0000006804047890 */ /* 0x000fc8000fffe0ff */
[----:B------:R-:W-:-:S09]  /*7fc0*/  UPRMT UR4, UR37, 0x654, UR4 ;  /* 0x0000065425047896 */ /* 0x000fd20008000004 */
[----:B------:R-:W-:Y:S01]  /*7fd0*/  SYNCS.ARRIVE.TRANS64.RED.A1T0 RZ, [UR4], RZ ;  /* 0x000000ffffff79a7 */ /* 0x000fe20008100404 */
[----:B------:R-:W-:Y:S05]  /*7fe0*/  EXIT ;  /* 0x000000000000794d */ /* 0x000fea0003800000 */
.L_x_24:
[----:B--2---:R2:W4:Y:S02]  /*7ff0*/  SYNCS.PHASECHK.TRANS64.TRYWAIT P0, [R2+URZ+0x100], R3 ;  /* 0x00010003020075a7 */ /* 0x00452400080011ff */
[----:B----4-:R-:W-:Y:S05]  /*8000*/  @!P0 NANOSLEEP.SYNCS 0x989680 ;  /* 0x009896800000895d */ /* 0x010fea0003900000 */
[----:B------:R-:W4:Y:S02]  /*8010*/  @!P0 SYNCS.PHASECHK.TRANS64 P0, [R2+URZ+0x100], R3 ;  /* 0x00010003020085a7 */ /* 0x000f2400080010ff */
[----:B----4-:R-:W-:Y:S05]  /*8020*/  @!P0 BRA `(.L_x_24) ;  /* 0xfffffffc00f08947 */ /* 0x010fea000383ffff */
[----:B------:R-:W-:Y:S05]  /*8030*/  BRA `(.L_x_134) ;  /* 0xffffff9400f47947 */ /* 0x000fea000383ffff */
.L_x_27:
[----:B------:R-:W-:-:S07]  /*8040*/  MOV R2, UR33 ;  /* 0x0000002100027c02 */ /* 0x000fce0008000f00 */
.L_x_135:
[----:B-1----:R1:W2:Y:S02]  /*8050*/  SYNCS.PHASECHK.TRANS64.TRYWAIT P0, [R2+URZ+0x28], R4 ;  /* 0x00002804020075a7 */ /* 0x0022a400080011ff */
[----:B--2---:R-:W-:Y:S05]  /*8060*/  @!P0 NANOSLEEP.SYNCS 0x989680 ;  /* 0x009896800000895d */ /* 0x004fea0003900000 */
[----:B------:R-:W2:Y:S02]  /*8070*/  @!P0 SYNCS.PHASECHK.TRANS64 P0, [R2+URZ+0x28], R4 ;  /* 0x00002804020085a7 */ /* 0x000ea400080010ff */
[----:B--2---:R-:W-:Y:S05]  /*8080*/  @!P0 BRA `(.L_x_135) ;  /* 0xfffffffc00f08947 */ /* 0x004fea000383ffff */
[----:B------:R-:W-:Y:S05]  /*8090*/  BRA `(.L_x_26) ;  /* 0xffffff98005c7947 */ /* 0x000fea000383ffff */
.L_x_34:
[----:B-1----:R-:W-:-:S07]  /*80a0*/  MOV R2, UR33 ;  /* 0x0000002100027c02 */ /* 0x002fce0008000f00 */
.L_x_136:
[----:B-1----:R1:W2:Y:S02]  /*80b0*/  SYNCS.PHASECHK.TRANS64.TRYWAIT P0, [R2+URZ+0x28], R4 ;  /* 0x00002804020075a7 */ /* 0x0022a400080011ff */
[----:B--2---:R-:W-:Y:S05]  /*80c0*/  @!P0 NANOSLEEP.SYNCS 0x989680 ;  /* 0x009896800000895d */ /* 0x004fea0003900000 */
[----:B------:R-:W2:Y:S02]  /*80d0*/  @!P0 SYNCS.PHASECHK.TRANS64 P0, [R2+URZ+0x28], R4 ;  /* 0x00002804020085a7 */ /* 0x000ea400080010ff */
[----:B--2---:R-:W-:Y:S05]  /*80e0*/  @!P0 BRA `(.L_x_136) ;  /* 0xfffffffc00f08947 */ /* 0x004fea000383ffff */
[----:B------:R-:W-:Y:S05]  /*80f0*/  BRA `(.L_x_33) ;  /* 0xffffff9c00487947 */ /* 0x000fea000383ffff */
.L_x_39:
[----:B-1----:R1:W2:Y:S02]  /*8100*/  SYNCS.PHASECHK.TRANS64.TRYWAIT P0, [R2+URZ+0x90], R3 ;  /* 0x00009003020075a7 */ /* 0x0022a400080011ff */
[----:B--2---:R-:W-:Y:S05]  /*8110*/  @!P0 NANOSLEEP.SYNCS 0x989680 ;  /* 0x009896800000895d */ /* 0x004fea0003900000 */
[----:B------:R-:W2:Y:S02]  /*8120*/  @!P0 SYNCS.PHASECHK.TRANS64 P0, [R2+URZ+0x90], R3 ;  /* 0x00009003020085a7 */ /* 0x000ea400080010ff */
[----:B--2---:R-:W-:Y:S05]  /*8130*/  @!P0 BRA `(.L_x_39) ;  /* 0xfffffffc00f08947 */ /* 0x004fea000383ffff */
[----:B------:R-:W-:Y:S05]  /*8140*/  BRA `(.L_x_137) ;  /* 0xffffffa000147947 */ /* 0x000fea000383ffff */
.L_x_43:
[----:B---3--:R-:W-:-:S07]  /*8150*/  MOV R0, UR5 ;  /* 0x0000000500007c02 */ /* 0x008fce0008000f00 */
.L_x_138:
[----:B-1----:R1:W2:Y:S02]  /*8160*/  SYNCS.PHASECHK.TRANS64.TRYWAIT P0, [R0+URZ], R2 ;  /* 0x00000002000075a7 */ /* 0x0022a400080011ff */
[----:B--2---:R-:W-:Y:S05]  /*8170*/  @!P0 NANOSLEEP.SYNCS 0x989680 ;  /* 0x009896800000895d */ /* 0x004fea0003900000 */
[----:B------:R-:W2:Y:S02]  /*8180*/  @!P0 SYNCS.PHASECHK.TRANS64 P0, [R0+URZ], R2 ;  /* 0x00000002000085a7 */ /* 0x000ea400080010ff */
[----:B--2---:R-:W-:Y:S05]  /*8190*/  @!P0 BRA `(.L_x_138) ;  /* 0xfffffffc00f08947 */ /* 0x004fea000383ffff */
[----:B------:R-:W-:Y:S05]  /*81a0*/  BRA `(.L_x_139) ;  /* 0xffffffa400847947 */ /* 0x000fea000383ffff */
.L_x_44:
[----:B---3--:R-:W-:-:S07]  /*81b0*/  MOV R0, UR5 ;  /* 0x0000000500007c02 */ /* 0x008fce0008000f00 */
.L_x_140:
[----:B-1----:R1:W2:Y:S02]  /*81c0*/  SYNCS.PHASECHK.TRANS64.TRYWAIT P0, [R0+URZ], R3 ;  /* 0x00000003000075a7 */ /* 0x0022a400080011ff */
[----:B--2---:R-:W-:Y:S05]  /*81d0*/  @!P0 NANOSLEEP.SYNCS 0x989680 ;  /* 0x009896800000895d */ /* 0x004fea0003900000 */
[----:B------:R-:W2:Y:S02]  /*81e0*/  @!P0 SYNCS.PHASECHK.TRANS64 P0, [R0+URZ], R3 ;  /* 0x00000003000085a7 */ /* 0x000ea400080010ff */
[----:B--2---:R-:W-:Y:S05]  /*81f0*/  @!P0 BRA `(.L_x_140) ;  /* 0xfffffffc00f08947 */ /* 0x004fea000383ffff */
[----:B------:R-:W-:Y:S05]  /*8200*/  BRA `(.L_x_141) ;  /* 0xffffffa400907947 */ /* 0x000fea000383ffff */
.L_x_45:
[----:B---3--:R-:W-:-:S07]  /*8210*/  MOV R0, UR5 ;  /* 0x0000000500007c02 */ /* 0x008fce0008000f00 */
.L_x_142:
[----:B-1----:R1:W2:Y:S02]  /*8220*/  SYNCS.PHASECHK.TRANS64.TRYWAIT P0, [R0+URZ], R3 ;  /* 0x00000003000075a7 */ /* 0x0022a400080011ff */
[----:B--2---:R-:W-:Y:S05]  /*8230*/  @!P0 NANOSLEEP.SYNCS 0x989680 ;  /* 0x009896800000895d */ /* 0x004fea0003900000 */
[----:B------:R-:W2:Y:S02]  /*8240*/  @!P0 SYNCS.PHASECHK.TRANS64 P0, [R0+URZ], R3 ;  /* 0x00000003000085a7 */ /* 0x000ea400080010ff */
[----:B--2---:R-:W-:Y:S05]  /*8250*/  @!P0 BRA `(.L_x_142) ;  /* 0xfffffffc00f08947 */ /* 0x004fea000383ffff */
[----:B------:R-:W-:Y:S05]  /*8260*/  BRA `(.L_x_143) ;  /* 0xffffffa4009c7947 */ /* 0x000fea000383ffff */
.L_x_46:
[----:B---3--:R-:W-:-:S07]  /*8270*/  MOV R0, UR5 ;  /* 0x0000000500007c02 */ /* 0x008fce0008000f00 */
.L_x_144:
[----:B-1----:R1:W2:Y:S02]  /*8280*/  SYNCS.PHASECHK.TRANS64.TRYWAIT P0, [R0+URZ], R3 ;  /* 0x00000003000075a7 */ /* 0x0022a400080011ff */
[----:B--2---:R-:W-:Y:S05]  /*8290*/  @!P0 NANOSLEEP.SYNCS 0x989680 ;  /* 0x009896800000895d */ /* 0x004fea0003900000 */
[----:B------:R-:W2:Y:S02]  /*82a0*/  @!P0 SYNCS.PHASECHK.TRANS64 P0, [R0+URZ], R3 ;  /* 0x00000003000085a7 */ /* 0x000ea400080010ff */
[----:B--2---:R-:W-:Y:S05]  /*82b0*/  @!P0 BRA `(.L_x_144) ;  /* 0xfffffffc00f08947 */ /* 0x004fea000383ffff */
[----:B------:R-:W-:Y:S05]  /*82c0*/  BRA `(.L_x_145) ;  /* 0xffffffa400a87947 */ /* 0x000fea000383ffff */
.L_x_49:
[----:B-1----:R1:W2:Y:S02]  /*82d0*/  SYNCS.PHASECHK.TRANS64.TRYWAIT P0, [R0+URZ+0xf0], R4 ;  /* 0x0000f004000075a7 */ /* 0x0022a400080011ff */
[----:B--2---:R-:W-:Y:S05]  /*82e0*/  @!P0 NANOSLEEP.SYNCS 0x989680 ;  /* 0x009896800000895d */ /* 0x004fea0003900000 */
[----:B------:R-:W2:Y:S02]  /*82f0*/  @!P0 SYNCS.PHASECHK.TRANS64 P0, [R0+URZ+0xf0], R4 ;  /* 0x0000f004000085a7 */ /* 0x000ea400080010ff */
[----:B--2---:R-:W-:Y:S05]  /*8300*/  @!P0 BRA `(.L_x_49) ;  /* 0xfffffffc00f08947 */ /* 0x004fea000383ffff */
[----:B------:R-:W-:Y:S05]  /*8310*/  BRA `(.L_x_146) ;  /* 0xffffffa800087947 */ /* 0x000fea000383ffff */
.L_x_50:
[----:B------:R-:W-:-:S07]  /*8320*/  MOV R0, UR5 ;  /* 0x0000000500007c02 */ /* 0x000fce0008000f00 */
.L_x_147:
[----:B-1----:R1:W2:Y:S02]  /*8330*/  SYNCS.PHASECHK.TRANS64.TRYWAIT P0, [R0+URZ+0xa0], R5 ;  /* 0x0000a005000075a7 */ /* 0x0022a400080011ff */
[----:B--2---:R-:W-:Y:S05]  /*8340*/  @!P0 NANOSLEEP.SYNCS 0x989680 ;  /* 0x009896800000895d */ /* 0x004fea0003900000 */
[----:B------:R-:W2:Y:S02]  /*8350*/  @!P0 SYNCS.PHASECHK.TRANS64 P0, [R0+URZ+0xa0], R5 ;  /* 0x0000a005000085a7 */ /* 0x000ea400080010ff */
[----:B--2---:R-:W-:Y:S05]  /*8360*/  @!P0 BRA `(.L_x_147) ;  /* 0xfffffffc00f08947 */ /* 0x004fea000383ffff */
[----:B------:R-:W-:Y:S05]  /*8370*/  BRA `(.L_x_148) ;  /* 0xffffffa800187947 */ /* 0x000fea000383ffff */
.L_x_51:
[----:B-1----:R1:W2:Y:S02]  /*8380*/  SYNCS.PHASECHK.TRANS64.TRYWAIT P1, [R0+URZ+0x90], R4 ;  /* 0x00009004000075a7 */ /* 0x0022a400080211ff */
[----:B--2---:R-:W-:Y:S05]  /*8390*/  @!P1 NANOSLEEP.SYNCS 0x989680 ;  /* 0x009896800000995d */ /* 0x004fea0003900000 */
[----:B------:R-:W2:Y:S02]  /*83a0*/  @!P1 SYNCS.PHASECHK.TRANS64 P1, [R0+URZ+0x90], R4 ;  /* 0x00009004000095a7 */ /* 0x000ea400080210ff */
[----:B--2---:R-:W-:Y:S05]  /*83b0*/  @!P1 BRA `(.L_x_51) ;  /* 0xfffffffc00f09947 */ /* 0x004fea000383ffff */
[----:B------:R-:W-:Y:S05]  /*83c0*/  BRA `(.L_x_149) ;  /* 0xffffffa800487947 */ /* 0x000fea000383ffff */
.L_x_54:
[----:B------:R-:W-:-:S07]  /*83d0*/  MOV R0, UR5 ;  /* 0x0000000500007c02 */ /* 0x000fce0008000f00 */
.L_x_150:
[----:B-1----:R1:W2:Y:S02]  /*83e0*/  SYNCS.PHASECHK.TRANS64.TRYWAIT P0, [R0+URZ+0xa0], R2 ;  /* 0x0000a002000075a7 */ /* 0x0022a400080011ff */
[----:B--2---:R-:W-:Y:S05]  /*83f0*/  @!P0 NANOSLEEP.SYNCS 0x989680 ;  /* 0x009896800000895d */ /* 0x004fea0003900000 */
[----:B------:R-:W2:Y:S02]  /*8400*/  @!P0 SYNCS.PHASECHK.TRANS64 P0, [R0+URZ+0xa0], R2 ;  /* 0x0000a002000085a7 */ /* 0x000ea400080010ff */
[----:B--2---:R-:W-:Y:S05]  /*8410*/  @!P0 BRA `(.L_x_150) ;  /* 0xfffffffc00f08947 */ /* 0x004fea000383ffff */
[----:B------:R-:W-:Y:S05]  /*8420*/  BRA `(.L_x_53) ;  /* 0xffffffa8009c7947 */ /* 0x000fea000383ffff */
.L_x_63:
[----:B-1----:R-:W-:-:S04]  /*8430*/  MOV R4, UR6 ;  /* 0x0000000600047c02 */ /* 0x002fc80008000f00 */
[----:B------:R1:W2:Y:S03]  /*8440*/  SYNCS.PHASECHK.TRANS64.TRYWAIT P0, [R4+URZ+0x8], R5 ;  /* 0x00000805040075a7 */ /* 0x0002a600080011ff */
[----:B--2---:R-:W-:Y:S05]  /*8450*/  @!P0 NANOSLEEP.SYNCS 0x989680 ;  /* 0x009896800000895d */ /* 0x004fea0003900000 */
[----:B------:R-:W2:Y:S02]  /*8460*/  @!P0 SYNCS.PHASECHK.TRANS64 P0, [R4+URZ+0x8], R5 ;  /* 0x00000805040085a7 */ /* 0x000ea400080010ff */
[----:B--2---:R-:W-:Y:S05]  /*8470*/  @!P0 BRA `(.L_x_63) ;  /* 0xfffffffc00ec8947 */ /* 0x004fea000383ffff */
[----:B------:R-:W-:Y:S05]  /*8480*/  BRA `(.L_x_62) ;  /* 0xffffffac00507947 */ /* 0x000fea000383ffff */
.L_x_65:
[----:B------:R-:W-:Y:S01]  /*8490*/  BSSY B0, `(.L_x_151) ;  /* 0x0000006000007945 */ /* 0x000fe20003800000 */
[----:B------:R-:W-:-:S07]  /*84a0*/  MOV R15, 0xffffffff ;  /* 0xffffffff000f7802 */ /* 0x000fce0000000f00 */
[----:B-1---5:R-:W-:Y:S05]  /*84b0*/  WARPSYNC.COLLECTIVE R15, `(.L_x_152) ;  /* 0x000000000f0c7348 */ /* 0x022fea0003c00000 */
[----:B------:R-:W-:Y:S02]  /*84c0*/  ELECT P6, UR79, PT ;  /* 0x00000000004f782f */ /* 0x000fe400038c0000 */
[----:B------:R-:W-:Y:S01]  /*84d0*/  MOV R14, UR79 ;  /* 0x0000004f000e7c02 */ /* 0x000fe20008000f00 */
[----:B-1---5:R-:W-:Y:S10]  /*84e0*/  ENDCOLLECTIVE ;  /* 0x000000000000791b */ /* 0x022ff40003800000 */
.L_x_152:
[----:B------:R-:W-:Y:S05]  /*84f0*/  BSYNC B0 ;  /* 0x0000000000007941 */ /* 0x000fea0003800000 */
.L_x_151:
[----:B------:R-:W-:Y:S05]  /*8500*/  BRA `(.L_x_153) ;  /* 0xffffffac00807947 */ /* 0x000fea000383ffff */
.L_x_67:
[----:B-1----:R-:W-:-:S04]  /*8510*/  MOV R2, UR6 ;  /* 0x0000000600027c02 */ /* 0x002fc80008000f00 */
[----:B------:R1:W2:Y:S03]  /*8520*/  SYNCS.PHASECHK.TRANS64.TRYWAIT P0, [R2+URZ+0x8], R3 ;  /* 0x00000803020075a7 */ /* 0x0002a600080011ff */
[----:B--2---:R-:W-:Y:S05]  /*8530*/  @!P0 NANOSLEEP.SYNCS 0x989680 ;  /* 0x009896800000895d */ /* 0x004fea0003900000 */
[----:B------:R-:W2:Y:S02]  /*8540*/  @!P0 SYNCS.PHASECHK.TRANS64 P0, [R2+URZ+0x8], R3 ;  /* 0x00000803020085a7 */ /* 0x000ea400080010ff */
[----:B--2---:R-:W-:Y:S05]  /*8550*/  @!P0 BRA `(.L_x_67) ;  /* 0xfffffffc00ec8947 */ /* 0x004fea000383ffff */
[----:B------:R-:W-:Y:S05]  /*8560*/  BRA `(.L_x_66) ;  /* 0xffffffac00847947 */ /* 0x000fea000383ffff */
.L_x_68:
[----:B-1----:R1:W2:Y:S02]  /*8570*/  SYNCS.PHASECHK.TRANS64.TRYWAIT P0, [R0+URZ+0x90], R4 ;  /* 0x00009004000075a7 */ /* 0x0022a400080011ff */
[----:B--2---:R-:W-:Y:S05]  /*8580*/  @!P0 NANOSLEEP.SYNCS 0x989680 ;  /* 0x009896800000895d */ /* 0x004fea0003900000 */
[----:B------:R-:W2:Y:S02]  /*8590*/  @!P0 SYNCS.PHASECHK.TRANS64 P0, [R0+URZ+0x90], R4 ;  /* 0x00009004000085a7 */ /* 0x000ea400080010ff */
[----:B--2---:R-:W-:Y:S05]  /*85a0*/  @!P0 BRA `(.L_x_68) ;  /* 0xfffffffc00f08947 */ /* 0x004fea000383ffff */
[----:B------:R-:W-:Y:S05]  /*85b0*/  BRA `(.L_x_154) ;  /* 0xffffffb000907947 */ /* 0x000fea000383ffff */
.L_x_70:
[----:B------:R-:W-:-:S07]  /*85c0*/  MOV R0, UR8 ;  /* 0x0000000800007c02 */ /* 0x000fce0008000f00 */
.L_x_155:
[----:B-1----:R1:W2:Y:S02]  /*85d0*/  SYNCS.PHASECHK.TRANS64.TRYWAIT P0, [R0+URZ+0xd0], R4 ;  /* 0x0000d004000075a7 */ /* 0x0022a400080011ff */
[----:B--2---:R-:W-:Y:S05]  /*85e0*/  @!P0 NANOSLEEP.SYNCS 0x989680 ;  /* 0x009896800000895d */ /* 0x004fea0003900000 */
[----:B------:R-:W2:Y:S02]  /*85f0*/  @!P0 SYNCS.PHASECHK.TRANS64 P0, [R0+URZ+0xd0], R4 ;  /* 0x0000d004000085a7 */ /* 0x000ea400080010ff */
[----:B--2---:R-:W-:Y:S05]  /*8600*/  @!P0 BRA `(.L_x_155) ;  /* 0xfffffffc00f08947 */ /* 0x004fea000383ffff */
[----:B------:R-:W-:Y:S05]  /*8610*/  BRA `(.L_x_156) ;  /* 0xffffffb000dc7947 */ /* 0x000fea000383ffff */
.L_x_73:
[----:B------:R-:W-:Y:S07]  /*8620*/  MOV R0, UR14 ;  /* 0x0000000e00007c02 */ /* 0x000fee0008000f00 */
.L_x_157:
[----:B-1----:R1:W2:Y:S02]  /*8630*/  SYNCS.PHASECHK.TRANS64.TRYWAIT P0, [R0+URZ], R4 ;  /* 0x00000004000075a7 */ /* 0x0022a400080011ff */
[----:B--2---:R-:W-:Y:S05]  /*8640*/  @!P0 NANOSLEEP.SYNCS 0x989680 ;  /* 0x009896800000895d */ /* 0x004fea0003900000 */
[----:B------:R-:W2:Y:S02]  /*8650*/  @!P0 SYNCS.PHASECHK.TRANS64 P0, [R0+URZ], R4 ;  /* 0x00000004000085a7 */ /* 0x000ea400080010ff */
[----:B--2---:R-:W-:Y:S05]  /*8660*/  @!P0 BRA `(.L_x_157) ;  /* 0xfffffffc00f08947 */ /* 0x004fea000383ffff */
[----:B------:R-:W-:Y:S05]  /*8670*/  BRA `(.L_x_72) ;  /* 0xffffffb000f07947 */ /* 0x000fea000383ffff */
.L_x_77:
[----:B-1----:R-:W-:-:S07]  /*8680*/  MOV R0, UR8 ;  /* 0x0000000800007c02 */ /* 0x002fce0008000f00 */
.L_x_158:
[----:B-1----:R1:W2:Y:S02]  /*8690*/  SYNCS.PHASECHK.TRANS64.TRYWAIT P0, [R0+URZ], R2 ;  /* 0x00000002000075a7 */ /* 0x0022a400080011ff */
[----:B--2---:R-:W-:Y:S05]  /*86a0*/  @!P0 NANOSLEEP.SYNCS 0x989680 ;  /* 0x009896800000895d */ /* 0x004fea0003900000 */
[----:B------:R-:W2:Y:S02]  /*86b0*/  @!P0 SYNCS.PHASECHK.TRANS64 P0, [R0+URZ], R2 ;  /* 0x00000002000085a7 */ /* 0x000ea400080010ff */
[----:B--2---:R-:W-:Y:S05]  /*86c0*/  @!P0 BRA `(.L_x_158) ;  /* 0xfffffffc00f08947 */ /* 0x004fea000383ffff */
[----:B------:R-:W-:Y:S05]  /*86d0*/  BRA `(.L_x_159) ;  /* 0xffffffb800347947 */ /* 0x000fea000383ffff */
.L_x_78:
[----:B------:R-:W-:-:S07]  /*86e0*/  MOV R0, UR8 ;  /* 0x0000000800007c02 */ /* 0x000fce0008000f00 */
.L_x_160:
[----:B-1----:R1:W2:Y:S02]  /*86f0*/  SYNCS.PHASECHK.TRANS64.TRYWAIT P0, [R0+URZ], R3 ;  /* 0x00000003000075a7 */ /* 0x0022a400080011ff */
[----:B--2---:R-:W-:Y:S05]  /*8700*/  @!P0 NANOSLEEP.SYNCS 0x989680 ;  /* 0x009896800000895d */ /* 0x004fea0003900000 */
[----:B------:R-:W2:Y:S02]  /*8710*/  @!P0 SYNCS.PHASECHK.TRANS64 P0, [R0+URZ], R3 ;  /* 0x00000003000085a7 */ /* 0x000ea400080010ff */
[----:B--2---:R-:W-:Y:S05]  /*8720*/  @!P0 BRA `(.L_x_160) ;  /* 0xfffffffc00f08947 */ /* 0x004fea000383ffff */
[----:B------:R-:W-:Y:S05]  /*8730*/  BRA `(.L_x_161) ;  /* 0xffffffb800407947 */ /* 0x000fea000383ffff */
.L_x_79:
[----:B------:R-:W-:-:S07]  /*8740*/  MOV R0, UR8 ;  /* 0x0000000800007c02 */ /* 0x000fce0008000f00 */
.L_x_162:
[----:B-1----:R1:W2:Y:S02]  /*8750*/  SYNCS.PHASECHK.TRANS64.TRYWAIT P0, [R0+URZ], R3 ;  /* 0x00000003000075a7 */ /* 0x0022a400080011ff */
[----:B--2---:R-:W-:Y:S05]  /*8760*/  @!P0 NANOSLEEP.SYNCS 0x989680 ;  /* 0x009896800000895d */ /* 0x004fea0003900000 */
[----:B------:R-:W2:Y:S02]  /*8770*/  @!P0 SYNCS.PHASECHK.TRANS64 P0, [R0+URZ], R3 ;  /* 0x00000003000085a7 */ /* 0x000ea400080010ff */
[----:B--2---:R-:W-:Y:S05]  /*8780*/  @!P0 BRA `(.L_x_162) ;  /* 0xfffffffc00f08947 */ /* 0x004fea000383ffff */
[----:B------:R-:W-:Y:S05]  /*8790*/  BRA `(.L_x_163) ;  /* 0xffffffb8004c7947 */ /* 0x000fea000383ffff */
.L_x_82:
[----:B------:R-:W-:-:S07]  /*87a0*/  MOV R0, UR7 ;  /* 0x0000000700007c02 */ /* 0x000fce0008000f00 */
.L_x_164:
[----:B-1----:R1:W2:Y:S02]  /*87b0*/  SYNCS.PHASECHK.TRANS64.TRYWAIT P1, [R0+URZ+0x110], R2 ;  /* 0x00011002000075a7 */ /* 0x0022a400080211ff */
[----:B--2---:R-:W-:Y:S05]  /*87c0*/  @!P1 NANOSLEEP.SYNCS 0x989680 ;  /* 0x009896800000995d */ /* 0x004fea0003900000 */
[----:B------:R-:W2:Y:S02]  /*87d0*/  @!P1 SYNCS.PHASECHK.TRANS64 P1, [R0+URZ+0x110], R2 ;  /* 0x00011002000095a7 */ /* 0x000ea400080210ff */
[----:B--2---:R-:W-:Y:S05]  /*87e0*/  @!P1 BRA `(.L_x_164) ;  /* 0xfffffffc00f09947 */ /* 0x004fea000383ffff */
[----:B------:R-:W-:Y:S05]  /*87f0*/  BRA `(.L_x_165) ;  /* 0xffffffb800987947 */ /* 0x000fea000383ffff */
.L_x_87:
[----:B--2---:R2:W4:Y:S02]  /*8800*/  SYNCS.PHASECHK.TRANS64.TRYWAIT P0, [R0+URZ+0x90], R2 ;  /* 0x00009002000075a7 */ /* 0x00452400080011ff */
[----:B----4-:R-:W-:Y:S05]  /*8810*/  @!P0 NANOSLEEP.SYNCS 0x989680 ;  /* 0x009896800000895d */ /* 0x010fea0003900000 */
[----:B------:R-:W4:Y:S02]  /*8820*/  @!P0 SYNCS.PHASECHK.TRANS64 P0, [R0+URZ+0x90], R2 ;  /* 0x00009002000085a7 */ /* 0x000f2400080010ff */
[----:B----4-:R-:W-:Y:S05]  /*8830*/  @!P0 BRA `(.L_x_87) ;  /* 0xfffffffc00f08947 */ /* 0x010fea000383ffff */
[----:B------:R-:W-:Y:S05]  /*8840*/  BRA `(.L_x_166) ;  /* 0xffffffbc009c7947 */ /* 0x000fea000383ffff */
.L_x_90:
[----:B------:R-:W-:Y:S07]  /*8850*/  MOV R0, UR6 ;  /* 0x0000000600007c02 */ /* 0x000fee0008000f00 */
.L_x_167:
[----:B--2---:R2:W4:Y:S02]  /*8860*/  SYNCS.PHASECHK.TRANS64.TRYWAIT P0, [R0+URZ+0x88], R2 ;  /* 0x00008802000075a7 */ /* 0x00452400080011ff */
[----:B----4-:R-:W-:Y:S05]  /*8870*/  @!P0 NANOSLEEP.SYNCS 0x989680 ;  /* 0x009896800000895d */ /* 0x010fea0003900000 */
[----:B------:R-:W4:Y:S02]  /*8880*/  @!P0 SYNCS.PHASECHK.TRANS64 P0, [R0+URZ+0x88], R2 ;  /* 0x00008802000085a7 */ /* 0x000f2400080010ff */
[----:B----4-:R-:W-:Y:S05]  /*8890*/  @!P0 BRA `(.L_x_167) ;  /* 0xfffffffc00f08947 */ /* 0x010fea000383ffff */
[----:B------:R-:W-:Y:S05]  /*88a0*/  BRA `(.L_x_89) ;  /* 0xffffffc0007c7947 */ /* 0x000fea000383ffff */
.L_x_93:
[----:B------:R-:W-:Y:S07]  /*88b0*/  MOV R0, UR15 ;  /* 0x0000000f00007c02 */ /* 0x000fee0008000f00 */
.L_x_168:
[----:B-1----:R1:W2:Y:S02]  /*88c0*/  SYNCS.PHASECHK.TRANS64.TRYWAIT P0, [R0+URZ+0x68], R9 ;  /* 0x00006809000075a7 */ /* 0x0022a400080011ff */
[----:B--2---:R-:W-:Y:S05]  /*88d0*/  @!P0 NANOSLEEP.SYNCS 0x989680 ;  /* 0x009896800000895d */ /* 0x004fea0003900000 */
[----:B------:R-:W2:Y:S02]  /*88e0*/  @!P0 SYNCS.PHASECHK.TRANS64 P0, [R0+URZ+0x68], R9 ;  /* 0x00006809000085a7 */ /* 0x000ea400080010ff */
[----:B--2---:R-:W-:Y:S05]  /*88f0*/  @!P0 BRA `(.L_x_168) ;  /* 0xfffffffc00f08947 */ /* 0x004fea000383ffff */
[----:B------:R-:W-:Y:S05]  /*8900*/  BRA `(.L_x_169) ;  /* 0xffffffc000f47947 */ /* 0x000fea000383ffff */
.L_x_94:
[----:B------:R-:W-:Y:S07]  /*8910*/  MOV R0, UR13 ;  /* 0x0000000d00007c02 */ /* 0x000fee0008000f00 */
.L_x_170:
[----:B-1----:R1:W2:Y:S02]  /*8920*/  SYNCS.PHASECHK.TRANS64.TRYWAIT P0, [R0+URZ+0x68], R14 ;  /* 0x0000680e000075a7 */ /* 0x0022a400080011ff */
[----:B--2---:R-:W-:Y:S05]  /*8930*/  @!P0 NANOSLEEP.SYNCS 0x989680 ;  /* 0x009896800000895d */ /* 0x004fea0003900000 */
[----:B------:R-:W2:Y:S02]  /*8940*/  @!P0 SYNCS.PHASECHK.TRANS64 P0, [R0+URZ+0x68], R14 ;  /* 0x0000680e000085a7 */ /* 0x000ea400080010ff */
[----:B--2---:R-:W-:Y:S05]  /*8950*/  @!P0 BRA `(.L_x_170) ;  /* 0xfffffffc00f08947 */ /* 0x004fea000383ffff */
[----:B------:R-:W-:Y:S05]  /*8960*/  BRA `(.L_x_171) ;  /* 0xffffffc400947947 */ /* 0x000fea000383ffff */
.L_x_96:
[----:B------:R-:W-:-:S07]  /*8970*/  MOV R0, UR4 ;  /* 0x0000000400007c02 */ /* 0x000fce0008000f00 */
.L_x_172:
[----:B-1----:R1:W4:Y:S02]  /*8980*/  SYNCS.PHASECHK.TRANS64.TRYWAIT P0, [R0+URZ], R2 ;  /* 0x00000002000075a7 */ /* 0x00232400080011ff */
[----:B----4-:R-:W-:Y:S05]  /*8990*/  @!P0 NANOSLEEP.SYNCS 0x989680 ;  /* 0x009896800000895d */ /* 0x010fea0003900000 */
[----:B------:R-:W4:Y:S02]  /*89a0*/  @!P0 SYNCS.PHASECHK.TRANS64 P0, [R0+URZ], R2 ;  /* 0x00000002000085a7 */ /* 0x000f2400080010ff */
[----:B----4-:R-:W-:Y:S05]  /*89b0*/  @!P0 BRA `(.L_x_172) ;  /* 0xfffffffc00f08947 */ /* 0x010fea000383ffff */
[----:B------:R-:W-:Y:S05]  /*89c0*/  BRA `(.L_x_173) ;  /* 0xffffffc800207947 */ /* 0x000fea000383ffff */
.L_x_97:
[----:B------:R-:W-:-:S07]  /*89d0*/  MOV R0, UR4 ;  /* 0x0000000400007c02 */ /* 0x000fce0008000f00 */
.L_x_174:
[----:B-1----:R1:W4:Y:S02]  /*89e0*/  SYNCS.PHASECHK.TRANS64.TRYWAIT P0, [R0+URZ], R2 ;  /* 0x00000002000075a7 */ /* 0x00232400080011ff */
[----:B----4-:R-:W-:Y:S05]  /*89f0*/  @!P0 NANOSLEEP.SYNCS 0x989680 ;  /* 0x009896800000895d */ /* 0x010fea0003900000 */
[----:B------:R-:W4:Y:S02]  /*8a00*/  @!P0 SYNCS.PHASECHK.TRANS64 P0, [R0+URZ], R2 ;  /* 0x00000002000085a7 */ /* 0x000f2400080010ff */
[----:B----4-:R-:W-:Y:S05]  /*8a10*/  @!P0 BRA `(.L_x_174) ;  /* 0xfffffffc00f08947 */ /* 0x010fea000383ffff */
[----:B------:R-:W-:Y:S05]  /*8a20*/  BRA `(.L_x_175) ;  /* 0xffffffc8002c7947 */ /* 0x000fea000383ffff */
.L_x_99:
[----:B--2---:R2:W4:Y:S02]  /*8a30*/  SYNCS.PHASECHK.TRANS64.TRYWAIT P0, [R0+URZ+0x90], R2 ;  /* 0x00009002000075a7 */ /* 0x00452400080011ff */
[----:B----4-:R-:W-:Y:S05]  /*8a40*/  @!P0 NANOSLEEP.SYNCS 0x989680 ;  /* 0x009896800000895d */ /* 0x010fea0003900000 */
[----:B------:R-:W4:Y:S02]  /*8a50*/  @!P0 SYNCS.PHASECHK.TRANS64 P0, [R0+URZ+0x90], R2 ;  /* 0x00009002000085a7 */ /* 0x000f2400080010ff */
[----:B----4-:R-:W-:Y:S05]  /*8a60*/  @!P0 BRA `(.L_x_99) ;  /* 0xfffffffc00f08947 */ /* 0x010fea000383ffff */
[----:B------:R-:W-:Y:S05]  /*8a70*/  BRA `(.L_x_176) ;  /* 0xffffffcc00107947 */ /* 0x000fea000383ffff */
.L_x_109:
[----:B-1----:R1:W3:Y:S02]  /*8a80*/  SYNCS.PHASECHK.TRANS64.TRYWAIT P1, [R0+URZ+0x50], R3 ;  /* 0x00005003000075a7 */ /* 0x0022e400080211ff */
[----:B---3--:R-:W-:Y:S05]  /*8a90*/  @!P1 NANOSLEEP.SYNCS 0x989680 ;  /* 0x009896800000995d */ /* 0x008fea0003900000 */
[----:B------:R-:W3:Y:S02]  /*8aa0*/  @!P1 SYNCS.PHASECHK.TRANS64 P1, [R0+URZ+0x50], R3 ;  /* 0x00005003000095a7 */ /* 0x000ee400080210ff */
[----:B---3--:R-:W-:Y:S05]  /*8ab0*/  @!P1 BRA `(.L_x_109) ;  /* 0xfffffffc00f09947 */ /* 0x008fea000383ffff */
[----:B------:R-:W-:Y:S05]  /*8ac0*/  BRA `(.L_x_108) ;  /* 0xffffffd800407947 */ /* 0x000fea000383ffff */
.L_x_111:
[----:B-1----:R1:W4:Y:S02]  /*8ad0*/  SYNCS.PHASECHK.TRANS64.TRYWAIT P0, [R106+URZ+0xb0], R2 ;  /* 0x0000b0026a0075a7 */ /* 0x00232400080011ff */
[----:B----4-:R-:W-:Y:S05]  /*8ae0*/  @!P0 NANOSLEEP.SYNCS 0x989680 ;  /* 0x009896800000895d */ /* 0x010fea0003900000 */
[----:B------:R-:W4:Y:S02]  /*8af0*/  @!P0 SYNCS.PHASECHK.TRANS64 P0, [R106+URZ+0xb0], R2 ;  /* 0x0000b0026a0085a7 */ /* 0x000f2400080010ff */
[----:B----4-:R-:W-:Y:S05]  /*8b00*/  @!P0 BRA `(.L_x_111) ;  /* 0xfffffffc00f08947 */ /* 0x010fea000383ffff */
[----:B------:R-:W-:Y:S05]  /*8b10*/  BRA `(.L_x_110) ;  /* 0xffffffd800787947 */ /* 0x000fea000383ffff */
.L_x_122:
[----:B--2---:R2:W4:Y:S02]  /*8b20*/  SYNCS.PHASECHK.TRANS64.TRYWAIT P0, [R2+URZ+0x50], R71 ;  /* 0x00005047020075a7 */ /* 0x00452400080011ff */
[----:B----4-:R-:W-:Y:S05]  /*8b30*/  @!P0 NANOSLEEP.SYNCS 0x989680 ;  /* 0x009896800000895d */ /* 0x010fea0003900000 */
[----:B------:R-:W4:Y:S02]  /*8b40*/  @!P0 SYNCS.PHASECHK.TRANS64 P0, [R2+URZ+0x50], R71 ;  /* 0x00005047020085a7 */ /* 0x000f2400080010ff */
[----:B----4-:R-:W-:Y:S05]  /*8b50*/  @!P0 BRA `(.L_x_122) ;  /* 0xfffffffc00f08947 */ /* 0x010fea000383ffff */
[----:B------:R-:W-:Y:S05]  /*8b60*/  BRA `(.L_x_121) ;  /* 0xffffffe400607947 */ /* 0x000fea000383ffff */
        .weak           $__internal_0_$__cuda_sm10x_tcgen05_guardrail_trap_col_being_dealloced_not_returned_by_alloc
        .type           $__internal_0_$__cuda_sm10x_tcgen05_guardrail_trap_col_being_dealloced_not_returned_by_alloc,@function
        .size           $__internal_0_$__cuda_sm10x_tcgen05_guardrail_trap_col_being_dealloced_not_returned_by_alloc,($__internal_1_$__cuda_sm10x_tcgen05_guardrail_trap_phase_invalid_during_alloc - $__internal_0_$__cuda_sm10x_tcgen05_guardrail_trap_col_being_dealloced_not_returned_by_alloc)
$__internal_0_$__cuda_sm10x_tcgen05_guardrail_trap_col_being_dealloced_not_returned_by_alloc:
[----:B------:R-:W-:Y:S05]  /*8b70*/  BPT.TRAP 0x1 ;  /* 0x000000040000795c */ /* 0x000fea0000300000 */
[----:B------:R-:W-:-:S04]  /*8b80*/  HFMA2 R3, -RZ, RZ, 0, 0 ;  /* 0x00000000ff037431 */ /* 0x000fc800000001ff */
[----:B------:R-:W-:Y:S05]  /*8b90*/  RET.REL.NODEC R2 `(_ZN7cutlass13device_kernelINS_4gemm6kernel13GemmUniversalIN4cute5tupleIJiiiiEEENS1_10collective13CollectiveMmaINS1_35MainloopSm100TmaUmmaWarpSpecializedILi5ELi2ELi4ENS5_IJNS4_1CILi2EEENSA_ILi1EEESC_EEEEENS5_IJNSA_ILi256EEENSA_ILi64EEENSA_ILi128EEEEEENS_10bfloat16_tENS5_IJlSC_lEEESJ_SK_NS4_8TiledMMAINS4_8MMA_AtomIJNS4_26SM100_MMA_F16BF16_2x1SM_SSISJ_SJ_fLi256ELi64ELNS4_4UMMA5MajorE0ELSP_0ELNSO_7ScaleInE0ELSQ_0EEEEEENS4_6LayoutINS5_IJSC_SC_SC_EEENS5_IJNSA_ILi0EEESV_SV_EEEEENS5_IJNS4_10UnderscoreESY_SY_EEEEENS4_18SM100_TMA_2SM_LOADENS4_14ComposedLayoutINS4_7SwizzleILi3ELi4ELi3EEENS4_18smem_ptr_flag_bitsILi16EEENST_INS5_IJNSA_ILi8EEESG_EEENS5_IJSG_SC_EEEEEEEvNS4_8identityES11_S1B_vS1C_EENS_8epilogue10collective18CollectiveEpilogueINS1E_23Sm100TmaWarpSpecializedILi3ELi2ELi32ELb1ELb0EEEJNS5_IJSH_SG_SH_EEENS5_IJNST_ISH_SC_EENST_INSA_ILi32EEESC_EEEEESJ_SK_SJ_SK_NS1E_6fusion15FusionCallbacksIS1I_NS1O_17LinearCombinationISJ_fSJ_fLNS_15FloatRoundStyleE2EEES1J_S1N_JEEENS4_5SM1004TMEM4LOAD26SM100_TMEM_LOAD_32dp32b32xENS4_13SM90_TMA_LOADENS12_INS13_ILi2ELi4ELi3EEES16_NST_INS5_IJS17_S1L_EEENS5_IJS1L_SC_EEEEEEENS4_39AutoVectorizingCopyWithAssumedAlignmentILi128EEENS4_14SM90_TMA_STOREES23_S25_S25_EEEvvEEEEvNT_6ParamsE) ;  /* 0xffffff7402187950 */ /* 0x000fea0003c3ffff */
        .weak           $__internal_1_$__cuda_sm10x_tcgen05_guardrail_trap_phase_invalid_during_alloc
        .type           $__internal_1_$__cuda_sm10x_tcgen05_guardrail_trap_phase_invalid_during_alloc,@function
        .size           $__internal_1_$__cuda_sm10x_tcgen05_guardrail_trap_phase_invalid_during_alloc,($__internal_2_$__cuda_sm10x_tcgen05_guardrail_trap_unallocated_columns_being_dealloced - $__internal_1_$__cuda_sm10x_tcgen05_guardrail_trap_phase_invalid_during_alloc)
$__internal_1_$__cuda_sm10x_tcgen05_guardrail_trap_phase_invalid_during_alloc:
[----:B------:R-:W-:Y:S05]  /*8ba0*/  BPT.TRAP 0x1 ;  /* 0x000000040000795c */ /* 0x000fea0000300000 */
[----:B------:R-:W-:-:S04]  /*8bb0*/  MOV R3, 0x0 ;  /* 0x0000000000037802 */ /* 0x000fc80000000f00 */
[----:B------:R-:W-:Y:S05]  /*8bc0*/  RET.REL.NODEC R2 `(_ZN7cutlass13device_kernelINS_4gemm6kernel13GemmUniversalIN4cute5tupleIJiiiiEEENS1_10collective13CollectiveMmaINS1_35MainloopSm100TmaUmmaWarpSpecializedILi5ELi2ELi4ENS5_IJNS4_1CILi2EEENSA_ILi1EEESC_EEEEENS5_IJNSA_ILi256EEENSA_ILi64EEENSA_ILi128EEEEEENS_10bfloat16_tENS5_IJlSC_lEEESJ_SK_NS4_8TiledMMAINS4_8MMA_AtomIJNS4_26SM100_MMA_F16BF16_2x1SM_SSISJ_SJ_fLi256ELi64ELNS4_4UMMA5MajorE0ELSP_0ELNSO_7ScaleInE0ELSQ_0EEEEEENS4_6LayoutINS5_IJSC_SC_SC_EEENS5_IJNSA_ILi0EEESV_SV_EEEEENS5_IJNS4_10UnderscoreESY_SY_EEEEENS4_18SM100_TMA_2SM_LOADENS4_14ComposedLayoutINS4_7SwizzleILi3ELi4ELi3EEENS4_18smem_ptr_flag_bitsILi16EEENST_INS5_IJNSA_ILi8EEESG_EEENS5_IJSG_SC_EEEEEEEvNS4_8identityES11_S1B_vS1C_EENS_8epilogue10collective18CollectiveEpilogueINS1E_23Sm100TmaWarpSpecializedILi3ELi2ELi32ELb1ELb0EEEJNS5_IJSH_SG_SH_EEENS5_IJNST_ISH_SC_EENST_INSA_ILi32EEESC_EEEEESJ_SK_SJ_SK_NS1E_6fusion15FusionCallbacksIS1I_NS1O_17LinearCombinationISJ_fSJ_fLNS_15FloatRoundStyleE2EEES1J_S1N_JEEENS4_5SM1004TMEM4LOAD26SM100_TMEM_LOAD_32dp32b32xENS4_13SM90_TMA_LOADENS12_INS13_ILi2ELi4ELi3EEES16_NST_INS5_IJS17_S1L_EEENS5_IJS1L_SC_EEEEEEENS4_39AutoVectorizingCopyWithAssumedAlignmentILi128EEENS4_14SM90_TMA_STOREES23_S25_S25_EEEvvEEEEvNT_6ParamsE) ;  /* 0xffffff74020c7950 */ /* 0x000fea0003c3ffff */
        .weak           $__internal_2_$__cuda_sm10x_tcgen05_guardrail_trap_unallocated_columns_being_dealloced
        .type           $__internal_2_$__cuda_sm10x_tcgen05_guardrail_trap_unallocated_columns_being_dealloced,@function
        .size           $__internal_2_$__cuda_sm10x_tcgen05_guardrail_trap_unallocated_columns_being_dealloced,(.L_x_178 - $__internal_2_$__cuda_sm10x_tcgen05_guardrail_trap_unallocated_columns_being_dealloced)
$__internal_2_$__cuda_sm10x_tcgen05_guardrail_trap_unallocated_columns_being_dealloced:
[----:B------:R-:W-:Y:S05]  /*8bd0*/  BPT.TRAP 0x1 ;  /* 0x000000040000795c */ /* 0x000fea0000300000 */
[----:B------:R-:W-:-:S04]  /*8be0*/  HFMA2 R3, -RZ, RZ, 0, 0 ;  /* 0x00000000ff037431 */ /* 0x000fc800000001ff */
[----:B------:R-:W-:Y:S05]  /*8bf0*/  RET.REL.NODEC R2 `(_ZN7cutlass13device_kernelINS_4gemm6kernel13GemmUniversalIN4cute5tupleIJiiiiEEENS1_10collective13CollectiveMmaINS1_35MainloopSm100TmaUmmaWarpSpecializedILi5ELi2ELi4ENS5_IJNS4_1CILi2EEENSA_ILi1EEESC_EEEEENS5_IJNSA_ILi256EEENSA_ILi64EEENSA_ILi128EEEEEENS_10bfloat16_tENS5_IJlSC_lEEESJ_SK_NS4_8TiledMMAINS4_8MMA_AtomIJNS4_26SM100_MMA_F16BF16_2x1SM_SSISJ_SJ_fLi256ELi64ELNS4_4UMMA5MajorE0ELSP_0ELNSO_7ScaleInE0ELSQ_0EEEEEENS4_6LayoutINS5_IJSC_SC_SC_EEENS5_IJNSA_ILi0EEESV_SV_EEEEENS5_IJNS4_10UnderscoreESY_SY_EEEEENS4_18SM100_TMA_2SM_LOADENS4_14ComposedLayoutINS4_7SwizzleILi3ELi4ELi3EEENS4_18smem_ptr_flag_bitsILi16EEENST_INS5_IJNSA_ILi8EEESG_EEENS5_IJSG_SC_EEEEEEEvNS4_8identityES11_S1B_vS1C_EENS_8epilogue10collective18CollectiveEpilogueINS1E_23Sm100TmaWarpSpecializedILi3ELi2ELi32ELb1ELb0EEEJNS5_IJSH_SG_SH_EEENS5_IJNST_ISH_SC_EENST_INSA_ILi32EEESC_EEEEESJ_SK_SJ_SK_NS1E_6fusion15FusionCallbacksIS1I_NS1O_17LinearCombinationISJ_fSJ_fLNS_15FloatRoundStyleE2EEES1J_S1N_JEEENS4_5SM1004TMEM4LOAD26SM100_TMEM_LOAD_32dp32b32xENS4_13SM90_TMA_LOADENS12_INS13_ILi2ELi4ELi3EEES16_NST_INS5_IJS17_S1L_EEENS5_IJS1L_SC_EEEEEEENS4_39AutoVectorizingCopyWithAssumedAlignmentILi128EEENS4_14SM90_TMA_STOREES23_S25_S25_EEEvvEEEEvNT_6ParamsE) ;  /* 0xffffff7402007950 */ /* 0x000fea0003c3ffff */
.L_x_177:
[----:B------:R-:W-:-:S00]  /*8c00*/  BRA `(.L_x_177) ;  /* 0xfffffffc00fc7947 */ /* 0x000fc0000383ffff */
[----:B------:R-:W-:-:S00]  /*8c10*/  NOP ;  /* 0x0000000000007918 */ /* 0x000fc00000000000 */
        /* <DEDUP_REMOVED lines=14> */
.L_x_178:


//--------------------- .nv.global.init           --------------------------
	.section	.nv.global.init,"aw",@progbits
.nv.global.init:
	.type		$str$27,@object
	.size		$str$27,($str$28 - $str$27)
$str$27:
        /*0000*/ 	.byte	0x28, 0x61, 0x64, 0x64, 0x72, 0x65, 0x73, 0x73, 0x20, 0x26, 0x20, 0x6d, 0x61, 0x73, 0x6b, 0x29
        /*0010*/ 	.byte	0x20, 0x3d, 0x3d, 0x20, 0x30, 0x00
	.type		$str$28,@object
	.size		$str$28,($str$26 - $str$28)
$str$28:
        /*0016*/ 	.byte	0x2f, 0x74, 0x6d, 0x70, 0x2f, 0x63, 0x75, 0x74, 0x6c, 0x61, 0x73, 0x73, 0x5f, 0x73, 0x77, 0x65
        /*0026*/ 	.byte	0x65, 0x70, 0x5f, 0x73, 0x72, 0x63, 0x2f, 0x69, 0x6e, 0x63, 0x6c, 0x75, 0x64, 0x65, 0x2f, 0x63
        /*0036*/ 	.byte	0x75, 0x74, 0x65, 0x2f, 0x70, 0x6f, 0x69, 0x6e, 0x74, 0x65, 0x72, 0x5f, 0x66, 0x6c, 0x61, 0x67
        /*0046*/ 	.byte	0x67, 0x65, 0x64, 0x2e, 0x68, 0x70, 0x70, 0x00
	.type		$str$26,@object
	.size		$str$26,($str$25 - $str$26)
$str$26:
        /*004e*/ 	.byte	0x2f, 0x74, 0x6d, 0x70, 0x2f, 0x63, 0x75, 0x74, 0x6c, 0x61, 0x73, 0x73, 0x5f, 0x73, 0x77, 0x65
        /*005e*/ 	.byte	0x65, 0x70, 0x5f, 0x73, 0x72, 0x63, 0x2f, 0x69, 0x6e, 0x63, 0x6c, 0x75, 0x64, 0x65, 0x2f, 0x63
        /*006e*/ 	.byte	0x75, 0x74, 0x65, 0x2f, 0x61, 0x74, 0x6f, 0x6d, 0x2f, 0x63, 0x6f, 0x70, 0x79, 0x5f, 0x74, 0x72
        /*007e*/ 	.byte	0x61, 0x69, 0x74, 0x73, 0x5f, 0x73, 0x6d, 0x31, 0x30, 0x30, 0x2e, 0x68, 0x70, 0x70, 0x00
	.type		$str$25,@object
	.size		$str$25,(__unnamed_1 - $str$25)
$str$25:
        /*008d*/ 	.byte	0x28, 0x28, 0x75, 0x69, 0x6e, 0x74, 0x33, 0x32, 0x5f, 0x74, 0x28, 0x74, 0x68, 0x72, 0x65, 0x61
        /*009d*/ 	.byte	0x64, 0x49, 0x64, 0x78, 0x2e, 0x78, 0x29, 0x20, 0x2f, 0x20, 0x33, 0x32, 0x29, 0x20, 0x25, 0x20
        /*00ad*/ 	.byte	0x34, 0x29, 0x20, 0x3d, 0x3d, 0x20, 0x28, 0x28, 0x28, 0x74, 0x6d, 0x65, 0x6d, 0x5f, 0x61, 0x64
        /*00bd*/ 	.byte	0x64, 0x72, 0x20, 0x3e, 0x3e, 0x20, 0x31, 0x36, 0x29, 0x20, 0x2f, 0x20, 0x33, 0x32, 0x29, 0x20
        /*00cd*/ 	.byte	0x25, 0x20, 0x34, 0x29, 0x00
	.type		__unnamed_1,@object
	.size		__unnamed_1,(__unnamed_2 - __unnamed_1)
__unnamed_1:
        /*00d2*/ 	.byte	0x61, 0x75, 0x74, 0x6f, 0x20, 0x63, 0x75, 0x74, 0x65, 0x3a, 0x3a, 0x61, 0x73, 0x5f, 0x70, 0x6f
        /* <DEDUP_REMOVED lines=24> */
        /*0262*/ 	.byte	0x34, 0x30, 0x39, 0x36, 0x3e, 0x3e, 0x3e, 0x3e, 0x5d, 0x00
	.type		__unnamed_2,@object
	.size		__unnamed_2,(.L_2 - __unnamed_2)
__unnamed_2:
        /* <DEDUP_REMOVED lines=42> */
        /*050c*/ 	.byte	0x3e, 0x3e, 0x5d, 0x00
.L_2:


//--------------------- .nv.shared._ZN7cutlass13device_kernelINS_4gemm6kernel13GemmUniversalIN4cute5tupleIJiiiiEEENS1_10collective13CollectiveMmaINS1_35MainloopSm100TmaUmmaWarpSpecializedILi5ELi2ELi4ENS5_IJNS4_1CILi2EEENSA_ILi1EEESC_EEEEENS5_IJNSA_ILi256EEENSA_ILi64EEENSA_ILi128EEEEEENS_10bfloat16_tENS5_IJlSC_lEEESJ_SK_NS4_8TiledMMAINS4_8MMA_AtomIJNS4_26SM100_MMA_F16BF16_2x1SM_SSISJ_SJ_fLi256ELi64ELNS4_4UMMA5MajorE0ELSP_0ELNSO_7ScaleInE0ELSQ_0EEEEEENS4_6LayoutINS5_IJSC_SC_SC_EEENS5_IJNSA_ILi0EEESV_SV_EEEEENS5_IJNS4_10UnderscoreESY_SY_EEEEENS4_18SM100_TMA_2SM_LOADENS4_14ComposedLayoutINS4_7SwizzleILi3ELi4ELi3EEENS4_18smem_ptr_flag_bitsILi16EEENST_INS5_IJNSA_ILi8EEESG_EEENS5_IJSG_SC_EEEEEEEvNS4_8identityES11_S1B_vS1C_EENS_8epilogue10collective18CollectiveEpilogueINS1E_23Sm100TmaWarpSpecializedILi3ELi2ELi32ELb1ELb0EEEJNS5_IJSH_SG_SH_EEENS5_IJNST_ISH_SC_EENST_INSA_ILi32EEESC_EEEEESJ_SK_SJ_SK_NS1E_6fusion15FusionCallbacksIS1I_NS1O_17LinearCombinationISJ_fSJ_fLNS_15FloatRoundStyleE2EEES1J_S1N_JEEENS4_5SM1004TMEM4LOAD26SM100_TMEM_LOAD_32dp32b32xENS4_13SM90_TMA_LOADENS12_INS13_ILi2ELi4ELi3EEES16_NST_INS5_IJS17_S1L_EEENS5_IJS1L_SC_EEEEEEENS4_39AutoVectorizingCopyWithAssumedAlignmentILi128EEENS4_14SM90_TMA_STOREES23_S25_S25_EEEvvEEEEvNT_6ParamsE --------------------------
	.section	.nv.shared._ZN7cutlass13device_kernelINS_4gemm6kernel13GemmUniversalIN4cute5tupleIJiiiiEEENS1_10collective13CollectiveMmaINS1_35MainloopSm100TmaUmmaWarpSpecializedILi5ELi2ELi4ENS5_IJNS4_1CILi2EEENSA_ILi1EEESC_EEEEENS5_IJNSA_ILi256EEENSA_ILi64EEENSA_ILi128EEEEEENS_10bfloat16_tENS5_IJlSC_lEEESJ_SK_NS4_8TiledMMAINS4_8MMA_AtomIJNS4_26SM100_MMA_F16BF16_2x1SM_SSISJ_SJ_fLi256ELi64ELNS4_4UMMA5MajorE0ELSP_0ELNSO_7ScaleInE0ELSQ_0EEEEEENS4_6LayoutINS5_IJSC_SC_SC_EEENS5_IJNSA_ILi0EEESV_SV_EEEEENS5_IJNS4_10UnderscoreESY_SY_EEEEENS4_18SM100_TMA_2SM_LOADENS4_14ComposedLayoutINS4_7SwizzleILi3ELi4ELi3EEENS4_18smem_ptr_flag_bitsILi16EEENST_INS5_IJNSA_ILi8EEESG_EEENS5_IJSG_SC_EEEEEEEvNS4_8identityES11_S1B_vS1C_EENS_8epilogue10collective18CollectiveEpilogueINS1E_23Sm100TmaWarpSpecializedILi3ELi2ELi32ELb1ELb0EEEJNS5_IJSH_SG_SH_EEENS5_IJNST_ISH_SC_EENST_INSA_ILi32EEESC_EEEEESJ_SK_SJ_SK_NS1E_6fusion15FusionCallbacksIS1I_NS1O_17LinearCombinationISJ_fSJ_fLNS_15FloatRoundStyleE2EEES1J_S1N_JEEENS4_5SM1004TMEM4LOAD26SM100_TMEM_LOAD_32dp32b32xENS4_13SM90_TMA_LOADENS12_INS13_ILi2ELi4ELi3EEES16_NST_INS5_IJS17_S1L_EEENS5_IJS1L_SC_EEEEEEENS4_39AutoVectorizingCopyWithAssumedAlignmentILi128EEENS4_14SM90_TMA_STOREES23_S25_S25_EEEvvEEEEvNT_6ParamsE,"aw",@nobits
	.sectionflags	@""
	.align	16
	.zero		1024


//--------------------- .nv.shared.reserved.0     --------------------------
	.section	.nv.shared.reserved.0,"aw",@nobits
	.weak		__nv_reservedSMEM_offset_0_alias
	.size		__nv_reservedSMEM_offset_0_alias, 0, 64
	.other		__nv_reservedSMEM_offset_0_alias,@"STO_CUDA_RESERVED_SHARED STV_DEFAULT"
__nv_reservedSMEM_offset_0_alias:
	.zero		0
.nv.shared.reserved.0:
	.zero		64
	.weak		__nv_reservedSMEM_tcgen05_partition
	.type		__nv_reservedSMEM_tcgen05_partition,@object
	.size		__nv_reservedSMEM_tcgen05_partition,(.L_0 - __nv_reservedSMEM_tcgen05_partition)
__nv_reservedSMEM_tcgen05_partition:
	.zero		32
.L_0:


//--------------------- .nv.global                --------------------------
	.section	.nv.global,"aw",@nobits
.nv.global:
	.type		_ZN39_INTERNAL_05c8b1c1_4_k_cu_cf63d278_79934cute1_E,@object
	.size		_ZN39_INTERNAL_05c8b1c1_4_k_cu_cf63d278_79934cute1_E,(_ZN39_INTERNAL_05c8b1c1_4_k_cu_cf63d278_79934cuda3std3__45__cpo6cbeginE - _ZN39_INTERNAL_05c8b1c1_4_k_cu_cf63d278_79934cute1_E)
_ZN39_INTERNAL_05c8b1c1_4_k_cu_cf63d278_79934cute1_E:
	.zero		1
	.type		_ZN39_INTERNAL_05c8b1c1_4_k_cu_cf63d278_79934cuda3std3__45__cpo6cbeginE,@object
	.size		_ZN39_INTERNAL_05c8b1c1_4_k_cu_cf63d278_79934cuda3std3__45__cpo6cbeginE,(_ZN39_INTERNAL_05c8b1c1_4_k_cu_cf63d278_79934cuda3std3__48in_placeE - _ZN39_INTERNAL_05c8b1c1_4_k_cu_cf63d278_79934cuda3std3__45__cpo6cbeginE)
_ZN39_INTERNAL_05c8b1c1_4_k_cu_cf63d278_79934cuda3std3__45__cpo6cbeginE:
	.zero		1
	.type		_ZN39_INTERNAL_05c8b1c1_4_k_cu_cf63d278_79934cuda3std3__48in_placeE,@object
	.size		_ZN39_INTERNAL_05c8b1c1_4_k_cu_cf63d278_79934cuda3std3__48in_placeE,(_ZN39_INTERNAL_05c8b1c1_4_k_cu_cf63d278_79934cuda3std6ranges3__45__cpo9iter_moveE - _ZN39_INTERNAL_05c8b1c1_4_k_cu_cf63d278_79934cuda3std3__48in_placeE)
_ZN39_INTERNAL_05c8b1c1_4_k_cu_cf63d278_79934cuda3std3__48in_placeE:
	.zero		1
	.type		_ZN39_INTERNAL_05c8b1c1_4_k_cu_cf63d278_79934cuda3std6ranges3__45__cpo9iter_moveE,@object
	.size		_ZN39_INTERNAL_05c8b1c1_4_k_cu_cf63d278_79934cuda3std6ranges3__45__cpo9iter_moveE,(_ZN39_INTERNAL_05c8b1c1_4_k_cu_cf63d278_79934cuda3std3__45__cpo5beginE - _ZN39_INTERNAL_05c8b1c1_4_k_cu_cf63d278_79934cuda3std6ranges3__45__cpo9iter_moveE)
_ZN39_INTERNAL_05c8b1c1_4_k_cu_cf63d278_79934cuda3std6ranges3__45__cpo9iter_moveE:
	.zero		1
	.type		_ZN39_INTERNAL_05c8b1c1_4_k_cu_cf63d278_79934cuda3std3__45__cpo5beginE,@object
	.size		_ZN39_INTERNAL_05c8b1c1_4_k_cu_cf63d278_79934cuda3std3__45__cpo5beginE,(_ZN39_INTERNAL_05c8b1c1_4_k_cu_cf63d278_79934cuda3std3__441_GLOBAL__N__05c8b1c1_4_k_cu_cf63d278_79936ignoreE - _ZN39_INTERNAL_05c8b1c1_4_k_cu_cf63d278_79934cuda3std3__45__cpo5beginE)
_ZN39_INTERNAL_05c8b1c1_4_k_cu_cf63d278_79934cuda3std3__45__cpo5beginE:
	.zero		1
	.type		_ZN39_INTERNAL_05c8b1c1_4_k_cu_cf63d278_79934cuda3std3__441_GLOBAL__N__05c8b1c1_4_k_cu_cf63d278_79936ignoreE,@object
	.size		_ZN39_INTERNAL_05c8b1c1_4_k_cu_cf63d278_79934cuda3std3__441_GLOBAL__N__05c8b1c1_4_k_cu_cf63d278_79936ignoreE,(_ZN39_INTERNAL_05c8b1c1_4_k_cu_cf63d278_79934cute7productE - _ZN39_INTERNAL_05c8b1c1_4_k_cu_cf63d278_79934cuda3std3__441_GLOBAL__N__05c8b1c1_4_k_cu_cf63d278_79936ignoreE)
_ZN39_INTERNAL_05c8b1c1_4_k_cu_cf63d278_79934cuda3std3__441_GLOBAL__N__05c8b1c1_4_k_cu_cf63d278_79936ignoreE:
	.zero		1
	.type		_ZN39_INTERNAL_05c8b1c1_4_k_cu_cf63d278_79934cute7productE,@object
	.size		_ZN39_INTERNAL_05c8b1c1_4_k_cu_cf63d278_79934cute7productE,(_ZN39_INTERNAL_05c8b1c1_4_k_cu_cf63d278_79934cuda3std3__45__cpo3endE - _ZN39_INTERNAL_05c8b1c1_4_k_cu_cf63d278_79934cute7productE)
_ZN39_INTERNAL_05c8b1c1_4_k_cu_cf63d278_79934cute7productE:
	.zero		1
	.type		_ZN39_INTERNAL_05c8b1c1_4_k_cu_cf63d278_79934cuda3std3__45__cpo3endE,@object
	.size		_ZN39_INTERNAL_05c8b1c1_4_k_cu_cf63d278_79934cuda3std3__45__cpo3endE,(_ZN39_INTERNAL_05c8b1c1_4_k_cu_cf63d278_79934cuda3std3__419piecewise_constructE - _ZN39_INTERNAL_05c8b1c1_4_k_cu_cf63d278_79934cuda3std3__45__cpo3endE)
_ZN39_INTERNAL_05c8b1c1_4_k_cu_cf63d278_79934cuda3std3__45__cpo3endE:
	.zero		1
	.type		_ZN39_INTERNAL_05c8b1c1_4_k_cu_cf63d278_79934cuda3std3__419piecewise_constructE,@object
	.size		_ZN39_INTERNAL_05c8b1c1_4_k_cu_cf63d278_79934cuda3std3__419piecewise_constructE,(_ZN39_INTERNAL_05c8b1c1_4_k_cu_cf63d278_79934cuda3std3__45__cpo4cendE - _ZN39_INTERNAL_05c8b1c1_4_k_cu_cf63d278_79934cuda3std3__419piecewise_constructE)
_ZN39_INTERNAL_05c8b1c1_4_k_cu_cf63d278_79934cuda3std3__419piecewise_constructE:
	.zero		1
	.type		_ZN39_INTERNAL_05c8b1c1_4_k_cu_cf63d278_79934cuda3std3__45__cpo4cendE,@object
	.size		_ZN39_INTERNAL_05c8b1c1_4_k_cu_cf63d278_79934cuda3std3__45__cpo4cendE,(_ZN39_INTERNAL_05c8b1c1_4_k_cu_cf63d278_79934cuda3std6ranges3__45__cpo4swapE - _ZN39_INTERNAL_05c8b1c1_4_k_cu_cf63d278_79934cuda3std3__45__cpo4cendE)
_ZN39_INTERNAL_05c8b1c1_4_k_cu_cf63d278_79934cuda3std3__45__cpo4cendE:
	.zero		1
	.type		_ZN39_INTERNAL_05c8b1c1_4_k_cu_cf63d278_79934cuda3std6ranges3__45__cpo4swapE,@object
	.size		_ZN39_INTERNAL_05c8b1c1_4_k_cu_cf63d278_79934cuda3std6ranges3__45__cpo4swapE,(.L_10 - _ZN39_INTERNAL_05c8b1c1_4_k_cu_cf63d278_79934cuda3std6ranges3__45__cpo4swapE)
_ZN39_INTERNAL_05c8b1c1_4_k_cu_cf63d278_79934cuda3std6ranges3__45__cpo4swapE:
	.zero		1
.L_10:


//--------------------- .nv.constant0._ZN7cutlass13device_kernelINS_4gemm6kernel13GemmUniversalIN4cute5tupleIJiiiiEEENS1_10collective13CollectiveMmaINS1_35MainloopSm100TmaUmmaWarpSpecializedILi5ELi2ELi4ENS5_IJNS4_1CILi2EEENSA_ILi1EEESC_EEEEENS5_IJNSA_ILi256EEENSA_ILi64EEENSA_ILi128EEEEEENS_10bfloat16_tENS5_IJlSC_lEEESJ_SK_NS4_8TiledMMAINS4_8MMA_AtomIJNS4_26SM100_MMA_F16BF16_2x1SM_SSISJ_SJ_fLi256ELi64ELNS4_4UMMA5MajorE0ELSP_0ELNSO_7ScaleInE0ELSQ_0EEEEEENS4_6LayoutINS5_IJSC_SC_SC_EEENS5_IJNSA_ILi0EEESV_SV_EEEEENS5_IJNS4_10UnderscoreESY_SY_EEEEENS4_18SM100_TMA_2SM_LOADENS4_14ComposedLayoutINS4_7SwizzleILi3ELi4ELi3EEENS4_18smem_ptr_flag_bitsILi16EEENST_INS5_IJNSA_ILi8EEESG_EEENS5_IJSG_SC_EEEEEEEvNS4_8identityES11_S1B_vS1C_EENS_8epilogue10collective18CollectiveEpilogueINS1E_23Sm100TmaWarpSpecializedILi3ELi2ELi32ELb1ELb0EEEJNS5_IJSH_SG_SH_EEENS5_IJNST_ISH_SC_EENST_INSA_ILi32EEESC_EEEEESJ_SK_SJ_SK_NS1E_6fusion15FusionCallbacksIS1I_NS1O_17LinearCombinationISJ_fSJ_fLNS_15FloatRoundStyleE2EEES1J_S1N_JEEENS4_5SM1004TMEM4LOAD26SM100_TMEM_LOAD_32dp32b32xENS4_13SM90_TMA_LOADENS12_INS13_ILi2ELi4ELi3EEES16_NST_INS5_IJS17_S1L_EEENS5_IJS1L_SC_EEEEEEENS4_39AutoVectorizingCopyWithAssumedAlignmentILi128EEENS4_14SM90_TMA_STOREES23_S25_S25_EEEvvEEEEvNT_6ParamsE --------------------------
	.section	.nv.constant0._ZN7cutlass13device_kernelINS_4gemm6kernel13GemmUniversalIN4cute5tupleIJiiiiEEENS1_10collective13CollectiveMmaINS1_35MainloopSm100TmaUmmaWarpSpecializedILi5ELi2ELi4ENS5_IJNS4_1CILi2EEENSA_ILi1EEESC_EEEEENS5_IJNSA_ILi256EEENSA_ILi64EEENSA_ILi128EEEEEENS_10bfloat16_tENS5_IJlSC_lEEESJ_SK_NS4_8TiledMMAINS4_8MMA_AtomIJNS4_26SM100_MMA_F16BF16_2x1SM_SSISJ_SJ_fLi256ELi64ELNS4_4UMMA5MajorE0ELSP_0ELNSO_7ScaleInE0ELSQ_0EEEEEENS4_6LayoutINS5_IJSC_SC_SC_EEENS5_IJNSA_ILi0EEESV_SV_EEEEENS5_IJNS4_10UnderscoreESY_SY_EEEEENS4_18SM100_TMA_2SM_LOADENS4_14ComposedLayoutINS4_7SwizzleILi3ELi4ELi3EEENS4_18smem_ptr_flag_bitsILi16EEENST_INS5_IJNSA_ILi8EEESG_EEENS5_IJSG_SC_EEEEEEEvNS4_8identityES11_S1B_vS1C_EENS_8epilogue10collective18CollectiveEpilogueINS1E_23Sm100TmaWarpSpecializedILi3ELi2ELi32ELb1ELb0EEEJNS5_IJSH_SG_SH_EEENS5_IJNST_ISH_SC_EENST_INSA_ILi32EEESC_EEEEESJ_SK_SJ_SK_NS1E_6fusion15FusionCallbacksIS1I_NS1O_17LinearCombinationISJ_fSJ_fLNS_15FloatRoundStyleE2EEES1J_S1N_JEEENS4_5SM1004TMEM4LOAD26SM100_TMEM_LOAD_32dp32b32xENS4_13SM90_TMA_LOADENS12_INS13_ILi2ELi4ELi3EEES16_NST_INS5_IJS17_S1L_EEENS5_IJS1L_SC_EEEEEEENS4_39AutoVectorizingCopyWithAssumedAlignmentILi128EEENS4_14SM90_TMA_STOREES23_S25_S25_EEEvvEEEEvNT_6ParamsE,"a",@progbits
	.sectionflags	@""
	.align	4
.nv.constant0._ZN7cutlass13device_kernelINS_4gemm6kernel13GemmUniversalIN4cute5tupleIJiiiiEEENS1_10collective13CollectiveMmaINS1_35MainloopSm100TmaUmmaWarpSpecializedILi5ELi2ELi4ENS5_IJNS4_1CILi2EEENSA_ILi1EEESC_EEEEENS5_IJNSA_ILi256EEENSA_ILi64EEENSA_ILi128EEEEEENS_10bfloat16_tENS5_IJlSC_lEEESJ_SK_NS4_8TiledMMAINS4_8MMA_AtomIJNS4_26SM100_MMA_F16BF16_2x1SM_SSISJ_SJ_fLi256ELi64ELNS4_4UMMA5MajorE0ELSP_0ELNSO_7ScaleInE0ELSQ_0EEEEEENS4_6LayoutINS5_IJSC_SC_SC_EEENS5_IJNSA_ILi0EEESV_SV_EEEEENS5_IJNS4_10UnderscoreESY_SY_EEEEENS4_18SM100_TMA_2SM_LOADENS4_14ComposedLayoutINS4_7SwizzleILi3ELi4ELi3EEENS4_18smem_ptr_flag_bitsILi16EEENST_INS5_IJNSA_ILi8EEESG_EEENS5_IJSG_SC_EEEEEEEvNS4_8identityES11_S1B_vS1C_EENS_8epilogue10collective18CollectiveEpilogueINS1E_23Sm100TmaWarpSpecializedILi3ELi2ELi32ELb1ELb0EEEJNS5_IJSH_SG_SH_EEENS5_IJNST_ISH_SC_EENST_INSA_ILi32EEESC_EEEEESJ_SK_SJ_SK_NS1E_6fusion15FusionCallbacksIS1I_NS1O_17LinearCombinationISJ_fSJ_fLNS_15FloatRoundStyleE2EEES1J_S1N_JEEENS4_5SM1004TMEM4LOAD26SM100_TMEM_LOAD_32dp32b32xENS4_13SM90_TMA_LOADENS12_INS13_ILi2ELi4ELi3EEES16_NST_INS5_IJS17_S1L_EEENS5_IJS1L_SC_EEEEEEENS4_39AutoVectorizingCopyWithAssumedAlignmentILi128EEENS4_14SM90_TMA_STOREES23_S25_S25_EEEvvEEEEvNT_6ParamsE:
	.zero		2944


//--------------------- SYMBOLS --------------------------

	.type		.nv.reservedSmem.offset0,@object
	.size		.nv.reservedSmem.offset0,0x4
	.type		.nv.reservedSmem.cap,@object
	.size		.nv.reservedSmem.cap,0x4
	.type		__assertfail,@function
